// auto-generated by cutlass_sweep.gemm — config: {"arch": "sm_100", "cluster_m": 1, "cluster_n": 1, "dtype": "int8", "dtype_b": "int8", "layout": "tn", "stages": 0, "tile_k": 64, "tile_m": 128, "tile_n": 128}
#include "cutlass/cutlass.h"
#include "cutlass/gemm/collective/collective_builder.hpp"
#include "cutlass/gemm/device/gemm_universal_adapter.h"
#include "cutlass/gemm/kernel/gemm_universal.hpp"
#include "cutlass/epilogue/collective/collective_builder.hpp"

using ElemA = int8_t;
using ElemB = int8_t;
using ElemCD = int8_t;
using Acc  = int32_t;
using TileShape    = cute::Shape<cute::_128, cute::_128, cute::_64>;
using ClusterShape = cute::Shape<cute::_1, cute::_1, cute::_1>;

using CollectiveEpilogue = typename cutlass::epilogue::collective::CollectiveBuilder<
    cutlass::arch::Sm100, cutlass::arch::OpClassTensorOp,
    TileShape, ClusterShape,
    cutlass::epilogue::collective::EpilogueTileAuto,
    Acc, Acc,
    ElemCD, cutlass::layout::RowMajor, 128 / cutlass::sizeof_bits<ElemCD>::value,
    ElemCD, cutlass::layout::RowMajor, 128 / cutlass::sizeof_bits<ElemCD>::value,
    cutlass::epilogue::collective::EpilogueScheduleAuto
  >::CollectiveOp;

using CollectiveMainloop = typename cutlass::gemm::collective::CollectiveBuilder<
    cutlass::arch::Sm100, cutlass::arch::OpClassTensorOp,
    ElemA, cutlass::layout::ColumnMajor, 128 / cutlass::sizeof_bits<ElemA>::value,
    ElemB, cutlass::layout::RowMajor, 128 / cutlass::sizeof_bits<ElemB>::value,
    Acc,
    TileShape, ClusterShape,
    cutlass::gemm::collective::StageCountAutoCarveout<static_cast<int>(sizeof(typename CollectiveEpilogue::SharedStorage))>,
    cutlass::gemm::collective::KernelScheduleAuto
  >::CollectiveOp;

using GemmKernel = cutlass::gemm::kernel::GemmUniversal<
    cute::Shape<int,int,int,int>,
    CollectiveMainloop,
    CollectiveEpilogue
>;
using Gemm = cutlass::gemm::device::GemmUniversalAdapter<GemmKernel>;

// Force the device kernel symbol into the cubin without needing a host main.
auto* _anchor = &cutlass::device_kernel<GemmKernel>;


// ===== COMPILED SASS (sm_100a) =====

	.target	sm_100a

	.elftype	@"ET_EXEC"


//--------------------- .note.nv.tkinfo           --------------------------
	.section	.note.nv.tkinfo,"",@"SHT_NOTE"
	.sectionflags	@"SHF_NOTE_NV_TKINFO"
	.tkinfo
        /*0018*/ 	.word	0x00000002
        /*0030*/ 	.string	""
        /*0030*/ 	.string	"ptxas"
        /*0030*/ 	.string	"Cuda compilation tools, release 13.0, V13.0.88"
        /*0030*/ 	.string	"Build cuda_13.0.r13.0/compiler.36424714_0"
        /*0030*/ 	.string	"-arch sm_100a -m 64 "



//--------------------- .note.nv.cuinfo           --------------------------
	.section	.note.nv.cuinfo,"",@"SHT_NOTE"
	.sectionflags	@"SHF_NOTE_NV_CUINFO"
        /*0018*/ 	.short	0x0002
        /*001a*/ 	.short	0x0064
        /*001c*/ 	.short	0x0082
	.zero		2


//--------------------- .nv.info                  --------------------------
	.section	.nv.info,"",@"SHT_CUDA_INFO"
	.align	4


	//----- nvinfo : EIATTR_REGCOUNT
	.align		4
        /*0000*/ 	.byte	0x04, 0x2f
        /*0002*/ 	.short	(.L_19 - .L_18)
	.align		4
.L_18:
        /*0004*/ 	.word	index@(_ZN7cutlass13device_kernelINS_4gemm6kernel13GemmUniversalIN4cute5tupleIJiiiiEEENS1_10collective13CollectiveMmaINS1_35MainloopSm100TmaUmmaWarpSpecializedILi12ELi2ELi4ENS5_IJNS4_1CILi1EEESB_SB_EEEEENS5_IJNSA_ILi128EEESE_NSA_ILi64EEEEEEaNS5_IJSB_llEEEaSH_NS4_8TiledMMAINS4_8MMA_AtomIJNS4_15SM100_MMA_S8_SSIaaiLi128ELi128ELNS4_4UMMA5MajorE1ELSM_1ELNSL_8SaturateE0EEEEEENS4_6LayoutISC_NS5_IJNSA_ILi0EEESR_SR_EEEEENS5_IJNS4_10UnderscoreESU_SU_EEEEENS4_13SM90_TMA_LOADENS4_14ComposedLayoutINS4_7SwizzleILi3ELi4ELi3EEENS4_18smem_ptr_flag_bitsILi8EEENSQ_INS5_IJSE_NSA_ILi8EEEEEENS5_IJSB_SE_EEEEEEEvNS4_8identityESX_S17_vS18_EENS_8epilogue10collective18CollectiveEpilogueINS1A_23Sm100TmaWarpSpecializedILi2ELi2ELi64ELb0ELb0EEEJSG_NS5_IJNSQ_ISE_SB_EENSQ_ISF_SB_EEEEEaNS5_IJlSB_lEEEaS1I_NS1A_6fusion15FusionCallbacksIS1E_NS1J_17LinearCombinationIaiaiLNS_15FloatRoundStyleE2EEESG_S1H_JEEENS4_5SM1004TMEM4LOAD26SM100_TMEM_LOAD_32dp32b64xESX_NSY_INSZ_ILi2ELi4ELi3EEES12_NSQ_INS5_IJS13_SF_EEENS5_IJSF_SB_EEEEEEENS4_39AutoVectorizingCopyWithAssumedAlignmentILi128EEENS4_14SM90_TMA_STOREES1X_S1Z_S1Z_EEEvvEEEEvNT_6ParamsE)
        /*0008*/ 	.word	0x000000af


	//----- nvinfo : EIATTR_FRAME_SIZE
	.align		4
.L_19:
        /*000c*/ 	.byte	0x04, 0x11
        /*000e*/ 	.short	(.L_21 - .L_20)
	.align		4
.L_20:
        /*0010*/ 	.word	index@($__internal_2_$__cuda_sm10x_tcgen05_guardrail_trap_unallocated_columns_being_dealloced)
        /*0014*/ 	.word	0x00000000


	//----- nvinfo : EIATTR_FRAME_SIZE
	.align		4
.L_21:
        /*0018*/ 	.byte	0x04, 0x11
        /*001a*/ 	.short	(.L_23 - .L_22)
	.align		4
.L_22:
        /*001c*/ 	.word	index@($__internal_1_$__cuda_sm10x_tcgen05_guardrail_trap_phase_invalid_during_alloc)
        /*0020*/ 	.word	0x00000000


	//----- nvinfo : EIATTR_FRAME_SIZE
	.align		4
.L_23:
        /*0024*/ 	.byte	0x04, 0x11
        /*0026*/ 	.short	(.L_25 - .L_24)
	.align		4
.L_24:
        /*0028*/ 	.word	index@($__internal_0_$__cuda_sm10x_tcgen05_guardrail_trap_col_being_dealloced_not_returned_by_alloc)
        /*002c*/ 	.word	0x00000000


	//----- nvinfo : EIATTR_FRAME_SIZE
	.align		4
.L_25:
        /*0030*/ 	.byte	0x04, 0x11
        /*0032*/ 	.short	(.L_27 - .L_26)
	.align		4
.L_26:
        /*0034*/ 	.word	index@(_ZN7cutlass13device_kernelINS_4gemm6kernel13GemmUniversalIN4cute5tupleIJiiiiEEENS1_10collective13CollectiveMmaINS1_35MainloopSm100TmaUmmaWarpSpecializedILi12ELi2ELi4ENS5_IJNS4_1CILi1EEESB_SB_EEEEENS5_IJNSA_ILi128EEESE_NSA_ILi64EEEEEEaNS5_IJSB_llEEEaSH_NS4_8TiledMMAINS4_8MMA_AtomIJNS4_15SM100_MMA_S8_SSIaaiLi128ELi128ELNS4_4UMMA5MajorE1ELSM_1ELNSL_8SaturateE0EEEEEENS4_6LayoutISC_NS5_IJNSA_ILi0EEESR_SR_EEEEENS5_IJNS4_10UnderscoreESU_SU_EEEEENS4_13SM90_TMA_LOADENS4_14ComposedLayoutINS4_7SwizzleILi3ELi4ELi3EEENS4_18smem_ptr_flag_bitsILi8EEENSQ_INS5_IJSE_NSA_ILi8EEEEEENS5_IJSB_SE_EEEEEEEvNS4_8identityESX_S17_vS18_EENS_8epilogue10collective18CollectiveEpilogueINS1A_23Sm100TmaWarpSpecializedILi2ELi2ELi64ELb0ELb0EEEJSG_NS5_IJNSQ_ISE_SB_EENSQ_ISF_SB_EEEEEaNS5_IJlSB_lEEEaS1I_NS1A_6fusion15FusionCallbacksIS1E_NS1J_17LinearCombinationIaiaiLNS_15FloatRoundStyleE2EEESG_S1H_JEEENS4_5SM1004TMEM4LOAD26SM100_TMEM_LOAD_32dp32b64xESX_NSY_INSZ_ILi2ELi4ELi3EEES12_NSQ_INS5_IJS13_SF_EEENS5_IJSF_SB_EEEEEEENS4_39AutoVectorizingCopyWithAssumedAlignmentILi128EEENS4_14SM90_TMA_STOREES1X_S1Z_S1Z_EEEvvEEEEvNT_6ParamsE)
        /*0038*/ 	.word	0x00000000


	//----- nvinfo : EIATTR_MIN_STACK_SIZE
	.align		4
.L_27:
        /*003c*/ 	.byte	0x04, 0x12
        /*003e*/ 	.short	(.L_29 - .L_28)
	.align		4
.L_28:
        /*0040*/ 	.word	index@(_ZN7cutlass13device_kernelINS_4gemm6kernel13GemmUniversalIN4cute5tupleIJiiiiEEENS1_10collective13CollectiveMmaINS1_35MainloopSm100TmaUmmaWarpSpecializedILi12ELi2ELi4ENS5_IJNS4_1CILi1EEESB_SB_EEEEENS5_IJNSA_ILi128EEESE_NSA_ILi64EEEEEEaNS5_IJSB_llEEEaSH_NS4_8TiledMMAINS4_8MMA_AtomIJNS4_15SM100_MMA_S8_SSIaaiLi128ELi128ELNS4_4UMMA5MajorE1ELSM_1ELNSL_8SaturateE0EEEEEENS4_6LayoutISC_NS5_IJNSA_ILi0EEESR_SR_EEEEENS5_IJNS4_10UnderscoreESU_SU_EEEEENS4_13SM90_TMA_LOADENS4_14ComposedLayoutINS4_7SwizzleILi3ELi4ELi3EEENS4_18smem_ptr_flag_bitsILi8EEENSQ_INS5_IJSE_NSA_ILi8EEEEEENS5_IJSB_SE_EEEEEEEvNS4_8identityESX_S17_vS18_EENS_8epilogue10collective18CollectiveEpilogueINS1A_23Sm100TmaWarpSpecializedILi2ELi2ELi64ELb0ELb0EEEJSG_NS5_IJNSQ_ISE_SB_EENSQ_ISF_SB_EEEEEaNS5_IJlSB_lEEEaS1I_NS1A_6fusion15FusionCallbacksIS1E_NS1J_17LinearCombinationIaiaiLNS_15FloatRoundStyleE2EEESG_S1H_JEEENS4_5SM1004TMEM4LOAD26SM100_TMEM_LOAD_32dp32b64xESX_NSY_INSZ_ILi2ELi4ELi3EEES12_NSQ_INS5_IJS13_SF_EEENS5_IJSF_SB_EEEEEEENS4_39AutoVectorizingCopyWithAssumedAlignmentILi128EEENS4_14SM90_TMA_STOREES1X_S1Z_S1Z_EEEvvEEEEvNT_6ParamsE)
        /*0044*/ 	.word	0x00000000
.L_29:


//--------------------- .nv.compat                --------------------------
	.section	.nv.compat,"",@"SHT_CUDA_COMPAT_INFO"
	.align	4
        /*0000*/ 	.byte	0x02, 0x09, 0x01, 0x00, 0x02, 0x02, 0x03, 0x00, 0x02, 0x05, 0x06, 0x00, 0x03, 0x07, 0x01, 0x01
        /*0010*/ 	.byte	0x02, 0x03, 0x01, 0x00, 0x02, 0x06, 0x01, 0x00, 0x04, 0x0b, 0x08, 0x00, 0x01, 0x00, 0x00, 0x00
        /*0020*/ 	.byte	0x00, 0x00, 0x00, 0x00


//--------------------- .nv.info._ZN7cutlass13device_kernelINS_4gemm6kernel13GemmUniversalIN4cute5tupleIJiiiiEEENS1_10collective13CollectiveMmaINS1_35MainloopSm100TmaUmmaWarpSpecializedILi12ELi2ELi4ENS5_IJNS4_1CILi1EEESB_SB_EEEEENS5_IJNSA_ILi128EEESE_NSA_ILi64EEEEEEaNS5_IJSB_llEEEaSH_NS4_8TiledMMAINS4_8MMA_AtomIJNS4_15SM100_MMA_S8_SSIaaiLi128ELi128ELNS4_4UMMA5MajorE1ELSM_1ELNSL_8SaturateE0EEEEEENS4_6LayoutISC_NS5_IJNSA_ILi0EEESR_SR_EEEEENS5_IJNS4_10UnderscoreESU_SU_EEEEENS4_13SM90_TMA_LOADENS4_14ComposedLayoutINS4_7SwizzleILi3ELi4ELi3EEENS4_18smem_ptr_flag_bitsILi8EEENSQ_INS5_IJSE_NSA_ILi8EEEEEENS5_IJSB_SE_EEEEEEEvNS4_8identityESX_S17_vS18_EENS_8epilogue10collective18CollectiveEpilogueINS1A_23Sm100TmaWarpSpecializedILi2ELi2ELi64ELb0ELb0EEEJSG_NS5_IJNSQ_ISE_SB_EENSQ_ISF_SB_EEEEEaNS5_IJlSB_lEEEaS1I_NS1A_6fusion15FusionCallbacksIS1E_NS1J_17LinearCombinationIaiaiLNS_15FloatRoundStyleE2EEESG_S1H_JEEENS4_5SM1004TMEM4LOAD26SM100_TMEM_LOAD_32dp32b64xESX_NSY_INSZ_ILi2ELi4ELi3EEES12_NSQ_INS5_IJS13_SF_EEENS5_IJSF_SB_EEEEEEENS4_39AutoVectorizingCopyWithAssumedAlignmentILi128EEENS4_14SM90_TMA_STOREES1X_S1Z_S1Z_EEEvvEEEEvNT_6ParamsE --------------------------
	.section	.nv.info._ZN7cutlass13device_kernelINS_4gemm6kernel13GemmUniversalIN4cute5tupleIJiiiiEEENS1_10collective13CollectiveMmaINS1_35MainloopSm100TmaUmmaWarpSpecializedILi12ELi2ELi4ENS5_IJNS4_1CILi1EEESB_SB_EEEEENS5_IJNSA_ILi128EEESE_NSA_ILi64EEEEEEaNS5_IJSB_llEEEaSH_NS4_8TiledMMAINS4_8MMA_AtomIJNS4_15SM100_MMA_S8_SSIaaiLi128ELi128ELNS4_4UMMA5MajorE1ELSM_1ELNSL_8SaturateE0EEEEEENS4_6LayoutISC_NS5_IJNSA_ILi0EEESR_SR_EEEEENS5_IJNS4_10UnderscoreESU_SU_EEEEENS4_13SM90_TMA_LOADENS4_14ComposedLayoutINS4_7SwizzleILi3ELi4ELi3EEENS4_18smem_ptr_flag_bitsILi8EEENSQ_INS5_IJSE_NSA_ILi8EEEEEENS5_IJSB_SE_EEEEEEEvNS4_8identityESX_S17_vS18_EENS_8epilogue10collective18CollectiveEpilogueINS1A_23Sm100TmaWarpSpecializedILi2ELi2ELi64ELb0ELb0EEEJSG_NS5_IJNSQ_ISE_SB_EENSQ_ISF_SB_EEEEEaNS5_IJlSB_lEEEaS1I_NS1A_6fusion15FusionCallbacksIS1E_NS1J_17LinearCombinationIaiaiLNS_15FloatRoundStyleE2EEESG_S1H_JEEENS4_5SM1004TMEM4LOAD26SM100_TMEM_LOAD_32dp32b64xESX_NSY_INSZ_ILi2ELi4ELi3EEES12_NSQ_INS5_IJS13_SF_EEENS5_IJSF_SB_EEEEEEENS4_39AutoVectorizingCopyWithAssumedAlignmentILi128EEENS4_14SM90_TMA_STOREES1X_S1Z_S1Z_EEEvvEEEEvNT_6ParamsE,"",@"SHT_CUDA_INFO"
	.sectionflags	@""
	.align	4


	//----- nvinfo : EIATTR_CUDA_API_VERSION
	.align		4
        /*0000*/ 	.byte	0x04, 0x37
        /*0002*/ 	.short	(.L_31 - .L_30)
.L_30:
        /*0004*/ 	.word	0x00000082


	//----- nvinfo : EIATTR_KPARAM_INFO
	.align		4
.L_31:
        /*0008*/ 	.byte	0x04, 0x17
        /*000a*/ 	.short	(.L_33 - .L_32)
.L_32:
        /*000c*/ 	.word	0x00000000
        /*0010*/ 	.short	0x0000
        /*0012*/ 	.short	0x0000
        /*0014*/ 	.byte	0x00, 0xf0, 0x01, 0x20


	//----- nvinfo : EIATTR_AT_ENTRY_FRAGMENTS
	.align		4
.L_33:
        /*0018*/ 	.byte	0x04, 0x4f
        /*001a*/ 	.short	(.L_35 - .L_34)


	//   ....[0]....
.L_34:
        /*001c*/ 	.word	0x00000006


	//----- nvinfo : EIATTR_RESERVED_SMEM_USED
	.align		4
.L_35:
        /*0020*/ 	.byte	0x01, 0x41
	.zero		2


	//----- nvinfo : EIATTR_SPARSE_MMA_MASK
	.align		4
        /*0024*/ 	.byte	0x03, 0x50
        /*0026*/ 	.short	0x0000


	//----- nvinfo : EIATTR_TCGEN05_1CTA_USED
	.align		4
        /*0028*/ 	.byte	0x01, 0x51
	.zero		2


	//----- nvinfo : EIATTR_MAXREG_COUNT
	.align		4
        /*002c*/ 	.byte	0x03, 0x1b
        /*002e*/ 	.short	0x00ff


	//----- nvinfo : EIATTR_NUM_BARRIERS
	.align		4
        /*0030*/ 	.byte	0x02, 0x4c
        /*0032*/ 	.byte	0x07
	.zero		1


	//----- nvinfo : EIATTR_EXTERNS
	.align		4
        /*0034*/ 	.byte	0x04, 0x0f
        /*0036*/ 	.short	(.L_37 - .L_36)


	//   ....[0]....
	.align		4
.L_36:
        /*0038*/ 	.word	index@(__assertfail)


	//----- nvinfo : EIATTR_MERCURY_ISA_VERSION
	.align		4
.L_37:
        /*003c*/ 	.byte	0x03, 0x5f
        /*003e*/ 	.short	0x0101


	//----- nvinfo : EIATTR_INT_WARP_WIDE_INSTR_OFFSETS
	.align		4
        /*0040*/ 	.byte	0x04, 0x31
        /*0042*/ 	.short	(.L_39 - .L_38)


	//   ....[0]....
.L_38:
        /*0044*/ 	.word	0x00001ec0


	//   ....[1]....
        /*0048*/ 	.word	0x00003c90


	//   ....[2]....
        /*004c*/ 	.word	0x00003cb0


	//   ....[3]....
        /*0050*/ 	.word	0x00003ce0


	//   ....[4]....
        /*0054*/ 	.word	0x00004610


	//   ....[5]....
        /*0058*/ 	.word	0x00004680


	//   ....[6]....
        /*005c*/ 	.word	0x00004860


	//   ....[7]....
        /*0060*/ 	.word	0x000049c0


	//----- nvinfo : EIATTR_COOP_GROUP_MASK_REGIDS
	.align		4
.L_39:
        /*0064*/ 	.byte	0x04, 0x29
        /*0066*/ 	.short	(.L_41 - .L_40)


	//   ....[0]....
.L_40:
        /*0068*/ 	.word	0xffffffff


	//   ....[1]....
        /*006c*/ 	.word	0xffffffff


	//   ....[2]....
        /*0070*/ 	.word	0xffffffff


	//   ....[3]....
        /*0074*/ 	.word	0xffffffff


	//   ....[4]....
        /*0078*/ 	.word	0xffffffff


	//   ....[5]....
        /*007c*/ 	.word	0xffffffff


	//   ....[6]....
        /*0080*/ 	.word	0xffffffff


	//   ....[7]....
        /*0084*/ 	.word	0xffffffff


	//   ....[8]....
        /*0088*/ 	.word	0xffffffff


	//   ....[9]....
        /*008c*/ 	.word	0xffffffff


	//   ....[10]....
        /*0090*/ 	.word	0xffffffff


	//   ....[11]....
        /*0094*/ 	.word	0xffffffff


	//   ....[12]....
        /*0098*/ 	.word	0xffffffff


	//----- nvinfo : EIATTR_COOP_GROUP_INSTR_OFFSETS
	.align		4
.L_41:
        /*009c*/ 	.byte	0x04, 0x28
        /*009e*/ 	.short	(.L_43 - .L_42)


	//   ....[0]....
.L_42:
        /*00a0*/ 	.word	0x00000090


	//   ....[1]....
        /*00a4*/ 	.word	0x000004d0


	//   ....[2]....
        /*00a8*/ 	.word	0x00000770


	//   ....[3]....
        /*00ac*/ 	.word	0x000008d0


	//   ....[4]....
        /*00b0*/ 	.word	0x000009d0


	//   ....[5]....
        /*00b4*/ 	.word	0x00000b40


	//   ....[6]....
        /*00b8*/ 	.word	0x00000ce0


	//   ....[7]....
        /*00bc*/ 	.word	0x00001da0


	//   ....[8]....
        /*00c0*/ 	.word	0x00003000


	//   ....[9]....
        /*00c4*/ 	.word	0x00003210


	//   ....[10]....
        /*00c8*/ 	.word	0x00003240


	//   ....[11]....
        /*00cc*/ 	.word	0x00003b70


	//   ....[12]....
        /*00d0*/ 	.word	0x00003da0


	//----- nvinfo : EIATTR_VRC_CTA_INIT_COUNT
	.align		4
.L_43:
        /*00d4*/ 	.byte	0x02, 0x4a
        /*00d6*/ 	.byte	0x80
	.zero		1


	//----- nvinfo : EIATTR_SYSCALL_OFFSETS
	.align		4
        /*00d8*/ 	.byte	0x04, 0x46
        /*00da*/ 	.short	(.L_45 - .L_44)


	//   ....[0]....
.L_44:
        /*00dc*/ 	.word	0x00005400


	//   ....[1]....
        /*00e0*/ 	.word	0x00005540


	//   ....[2]....
        /*00e4*/ 	.word	0x00005da0


	//   ....[3]....
        /*00e8*/ 	.word	0x000073a0


	//----- nvinfo : EIATTR_MBARRIER_INSTR_OFFSETS
	.align		4
.L_45:
        /*00ec*/ 	.byte	0x04, 0x39
        /*00ee*/ 	.short	(.L_47 - .L_46)


	//   ....[0]....
.L_46:
        /*00f0*/ 	.word	0x000005d0
        /*00f4*/ 	.word	0x000000ff
        /*00f8*/ 	.word	0x00000000
        /*00fc*/ 	.short	0x0100
        /*00fe*/ 	.byte	0x05
	.zero		1


	//   ....[1]....
        /*0100*/ 	.word	0x000005e0
        /*0104*/ 	.word	0x000000ff
        /*0108*/ 	.word	0x00000060
        /*010c*/ 	.short	0x0100
        /*010e*/ 	.byte	0x05
	.zero		1


	//   ....[2]....
        /*0110*/ 	.word	0x000005f0
        /*0114*/ 	.word	0x000000ff
        /*0118*/ 	.word	0x00000008
        /*011c*/ 	.short	0x0100
        /*011e*/ 	.byte	0x05
	.zero		1


	//   ....[3]....
        /*0120*/ 	.word	0x00000600
        /*0124*/ 	.word	0x000000ff
        /*0128*/ 	.word	0x00000068
        /*012c*/ 	.short	0x0100
        /*012e*/ 	.byte	0x05
	.zero		1


	//   ....[4]....
        /*0130*/ 	.word	0x00000610
        /*0134*/ 	.word	0x000000ff
        /*0138*/ 	.word	0x00000010
        /*013c*/ 	.short	0x0100
        /*013e*/ 	.byte	0x05
	.zero		1


	//   ....[5]....
        /*0140*/ 	.word	0x00000620
        /*0144*/ 	.word	0x000000ff
        /*0148*/ 	.word	0x00000070
        /*014c*/ 	.short	0x0100
        /*014e*/ 	.byte	0x05
	.zero		1


	//   ....[6]....
        /*0150*/ 	.word	0x00000630
        /*0154*/ 	.word	0x000000ff
        /*0158*/ 	.word	0x00000018
        /*015c*/ 	.short	0x0100
        /*015e*/ 	.byte	0x05
	.zero		1


	//   ....[7]....
        /*0160*/ 	.word	0x00000640
        /*0164*/ 	.word	0x000000ff
        /*0168*/ 	.word	0x00000078
        /*016c*/ 	.short	0x0100
        /*016e*/ 	.byte	0x05
	.zero		1


	//   ....[8]....
        /*0170*/ 	.word	0x00000650
        /*0174*/ 	.word	0x000000ff
        /*0178*/ 	.word	0x00000020
        /*017c*/ 	.short	0x0100
        /*017e*/ 	.byte	0x05
	.zero		1


	//   ....[9]....
        /*0180*/ 	.word	0x00000660
        /*0184*/ 	.word	0x000000ff
        /*0188*/ 	.word	0x00000080
        /*018c*/ 	.short	0x0100
        /*018e*/ 	.byte	0x05
	.zero		1


	//   ....[10]....
        /*0190*/ 	.word	0x00000670
        /*0194*/ 	.word	0x000000ff
        /*0198*/ 	.word	0x00000028
        /*019c*/ 	.short	0x0100
        /*019e*/ 	.byte	0x05
	.zero		1


	//   ....[11]....
        /*01a0*/ 	.word	0x00000680
        /*01a4*/ 	.word	0x000000ff
        /*01a8*/ 	.word	0x00000088
        /*01ac*/ 	.short	0x0100
        /*01ae*/ 	.byte	0x05
	.zero		1


	//   ....[12]....
        /*01b0*/ 	.word	0x00000690
        /*01b4*/ 	.word	0x000000ff
        /*01b8*/ 	.word	0x00000030
        /*01bc*/ 	.short	0x0100
        /*01be*/ 	.byte	0x05
	.zero		1


	//   ....[13]....
        /*01c0*/ 	.word	0x000006a0
        /*01c4*/ 	.word	0x000000ff
        /*01c8*/ 	.word	0x00000090
        /*01cc*/ 	.short	0x0100
        /*01ce*/ 	.byte	0x05
	.zero		1


	//   ....[14]....
        /*01d0*/ 	.word	0x000006b0
        /*01d4*/ 	.word	0x000000ff
        /*01d8*/ 	.word	0x00000038
        /*01dc*/ 	.short	0x0100
        /*01de*/ 	.byte	0x05
	.zero		1


	//   ....[15]....
        /*01e0*/ 	.word	0x000006c0
        /*01e4*/ 	.word	0x000000ff
        /*01e8*/ 	.word	0x00000098
        /*01ec*/ 	.short	0x0100
        /*01ee*/ 	.byte	0x05
	.zero		1


	//   ....[16]....
        /*01f0*/ 	.word	0x000006d0
        /*01f4*/ 	.word	0x000000ff
        /*01f8*/ 	.word	0x00000040
        /*01fc*/ 	.short	0x0100
        /*01fe*/ 	.byte	0x05
	.zero		1


	//   ....[17]....
        /*0200*/ 	.word	0x000006e0
        /*0204*/ 	.word	0x000000ff
        /*0208*/ 	.word	0x000000a0
        /*020c*/ 	.short	0x0100
        /*020e*/ 	.byte	0x05
	.zero		1


	//   ....[18]....
        /*0210*/ 	.word	0x000006f0
        /*0214*/ 	.word	0x000000ff
        /*0218*/ 	.word	0x00000048
        /*021c*/ 	.short	0x0100
        /*021e*/ 	.byte	0x05
	.zero		1


	//   ....[19]....
        /*0220*/ 	.word	0x00000700
        /*0224*/ 	.word	0x000000ff
        /*0228*/ 	.word	0x000000a8
        /*022c*/ 	.short	0x0100
        /*022e*/ 	.byte	0x05
	.zero		1


	//   ....[20]....
        /*0230*/ 	.word	0x00000710
        /*0234*/ 	.word	0x000000ff
        /*0238*/ 	.word	0x00000050
        /*023c*/ 	.short	0x0100
        /*023e*/ 	.byte	0x05
	.zero		1


	//   ....[21]....
        /*0240*/ 	.word	0x00000720
        /*0244*/ 	.word	0x000000ff
        /*0248*/ 	.word	0x000000b0
        /*024c*/ 	.short	0x0100
        /*024e*/ 	.byte	0x05
	.zero		1


	//   ....[22]....
        /*0250*/ 	.word	0x00000730
        /*0254*/ 	.word	0x000000ff
        /*0258*/ 	.word	0x00000058
        /*025c*/ 	.short	0x0100
        /*025e*/ 	.byte	0x05
	.zero		1


	//   ....[23]....
        /*0260*/ 	.word	0x00000740
        /*0264*/ 	.word	0x000000ff
        /*0268*/ 	.word	0x000000b8
        /*026c*/ 	.short	0x0100
        /*026e*/ 	.byte	0x05
	.zero		1


	//   ....[24]....
        /*0270*/ 	.word	0x00000880
        /*0274*/ 	.word	0x000000ff
        /*0278*/ 	.word	0x000000c0
        /*027c*/ 	.short	0x0100
        /*027e*/ 	.byte	0x07
	.zero		1


	//   ....[25]....
        /*0280*/ 	.word	0x00000890
        /*0284*/ 	.word	0x000000ff
        /*0288*/ 	.word	0x000000d0
        /*028c*/ 	.short	0x0100
        /*028e*/ 	.byte	0x07
	.zero		1


	//   ....[26]....
        /*0290*/ 	.word	0x000008a0
        /*0294*/ 	.word	0x000000ff
        /*0298*/ 	.word	0x000000c8
        /*029c*/ 	.short	0x0100
        /*029e*/ 	.byte	0x07
	.zero		1


	//   ....[27]....
        /*02a0*/ 	.word	0x000008b0
        /*02a4*/ 	.word	0x000000ff
        /*02a8*/ 	.word	0x000000d8
        /*02ac*/ 	.short	0x0100
        /*02ae*/ 	.byte	0x07
	.zero		1


	//   ....[28]....
        /*02b0*/ 	.word	0x000009a0
        /*02b4*/ 	.word	0x000000ff
        /*02b8*/ 	.word	0x000000e0
        /*02bc*/ 	.short	0x0100
        /*02be*/ 	.byte	0x05
	.zero		1


	//   ....[29]....
        /*02c0*/ 	.word	0x000009b0
        /*02c4*/ 	.word	0x000000ff
        /*02c8*/ 	.word	0x000000e8
        /*02cc*/ 	.short	0x0100
        /*02ce*/ 	.byte	0x05
	.zero		1


	//   ....[30]....
        /*02d0*/ 	.word	0x00000af0
        /*02d4*/ 	.word	0x000000ff
        /*02d8*/ 	.word	0x000000f0
        /*02dc*/ 	.short	0x0100
        /*02de*/ 	.byte	0x05
	.zero		1


	//   ....[31]....
        /*02e0*/ 	.word	0x00000b00
        /*02e4*/ 	.word	0x000000ff
        /*02e8*/ 	.word	0x00000100
        /*02ec*/ 	.short	0x0100
        /*02ee*/ 	.byte	0x05
	.zero		1


	//   ....[32]....
        /*02f0*/ 	.word	0x00000b10
        /*02f4*/ 	.word	0x000000ff
        /*02f8*/ 	.word	0x000000f8
        /*02fc*/ 	.short	0x0100
        /*02fe*/ 	.byte	0x05
	.zero		1


	//   ....[33]....
        /*0300*/ 	.word	0x00000b20
        /*0304*/ 	.word	0x000000ff
        /*0308*/ 	.word	0x00000108
        /*030c*/ 	.short	0x0100
        /*030e*/ 	.byte	0x05
	.zero		1


	//   ....[34]....
        /*0310*/ 	.word	0x00000c50
        /*0314*/ 	.word	0x000000ff
        /*0318*/ 	.word	0x00000110
        /*031c*/ 	.short	0x0100
        /*031e*/ 	.byte	0x07
	.zero		1


	//   ....[35]....
        /*0320*/ 	.word	0x00000c60
        /*0324*/ 	.word	0x000000ff
        /*0328*/ 	.word	0x00000130
        /*032c*/ 	.short	0x0100
        /*032e*/ 	.byte	0x07
	.zero		1


	//   ....[36]....
        /*0330*/ 	.word	0x00000c70
        /*0334*/ 	.word	0x000000ff
        /*0338*/ 	.word	0x00000118
        /*033c*/ 	.short	0x0100
        /*033e*/ 	.byte	0x07
	.zero		1


	//   ....[37]....
        /*0340*/ 	.word	0x00000c80
        /*0344*/ 	.word	0x000000ff
        /*0348*/ 	.word	0x00000138
        /*034c*/ 	.short	0x0100
        /*034e*/ 	.byte	0x07
	.zero		1


	//   ....[38]....
        /*0350*/ 	.word	0x00000c90
        /*0354*/ 	.word	0x000000ff
        /*0358*/ 	.word	0x00000120
        /*035c*/ 	.short	0x0100
        /*035e*/ 	.byte	0x07
	.zero		1


	//   ....[39]....
        /*0360*/ 	.word	0x00000ca0
        /*0364*/ 	.word	0x000000ff
        /*0368*/ 	.word	0x00000140
        /*036c*/ 	.short	0x0100
        /*036e*/ 	.byte	0x07
	.zero		1


	//   ....[40]....
        /*0370*/ 	.word	0x00000cb0
        /*0374*/ 	.word	0x000000ff
        /*0378*/ 	.word	0x00000128
        /*037c*/ 	.short	0x0100
        /*037e*/ 	.byte	0x07
	.zero		1


	//   ....[41]....
        /*0380*/ 	.word	0x00000cc0
        /*0384*/ 	.word	0x000000ff
        /*0388*/ 	.word	0x00000148
        /*038c*/ 	.short	0x0100
        /*038e*/ 	.byte	0x07
	.zero		1


	//   ....[42]....
        /*0390*/ 	.word	0x00000db0
        /*0394*/ 	.word	0x000000ff
        /*0398*/ 	.word	0x00000150
        /*039c*/ 	.short	0x0100
        /*039e*/ 	.byte	0x05
	.zero		1


	//   ....[43]....
        /*03a0*/ 	.word	0x00000dc0
        /*03a4*/ 	.word	0x000000ff
        /*03a8*/ 	.word	0x00000160
        /*03ac*/ 	.short	0x0100
        /*03ae*/ 	.byte	0x05
	.zero		1


	//   ....[44]....
        /*03b0*/ 	.word	0x00000dd0
        /*03b4*/ 	.word	0x000000ff
        /*03b8*/ 	.word	0x00000158
        /*03bc*/ 	.short	0x0100
        /*03be*/ 	.byte	0x05
	.zero		1


	//   ....[45]....
        /*03c0*/ 	.word	0x00000de0
        /*03c4*/ 	.word	0x000000ff
        /*03c8*/ 	.word	0x00000168
        /*03cc*/ 	.short	0x0100
        /*03ce*/ 	.byte	0x05
	.zero		1


	//   ....[46]....
        /*03d0*/ 	.word	0x000016c0
        /*03d4*/ 	.word	0x00000003
        /*03d8*/ 	.word	0x00000160
        /*03dc*/ 	.short	0x010a
        /*03de*/ 	.byte	0xff
	.zero		1


	//   ....[47]....
        /*03e0*/ 	.word	0x000016f0
        /*03e4*/ 	.word	0x00000003
        /*03e8*/ 	.word	0x00000150
        /*03ec*/ 	.short	0x0101
        /*03ee*/ 	.byte	0xff
	.zero		1


	//   ....[48]....
        /*03f0*/ 	.word	0x000017c0
        /*03f4*/ 	.word	0x000000ff
        /*03f8*/ 	.word	0x00000060
        /*03fc*/ 	.short	0x010a
        /*03fe*/ 	.byte	0x08
	.zero		1


	//   ....[49]....
        /*0400*/ 	.word	0x00001860
        /*0404*/ 	.word	0x000000ff
        /*0408*/ 	.word	0x00000060
        /*040c*/ 	.short	0x010a
        /*040e*/ 	.byte	0x21
	.zero		1


	//   ....[50]....
        /*0410*/ 	.word	0x000019c0
        /*0414*/ 	.word	0x000000ff
        /*0418*/ 	.word	0x00000060
        /*041c*/ 	.short	0x010a
        /*041e*/ 	.byte	0x08
	.zero		1


	//   ....[51]....
        /*0420*/ 	.word	0x00001ab0
        /*0424*/ 	.word	0x000000ff
        /*0428*/ 	.word	0x000000e8
        /*042c*/ 	.short	0x0101
        /*042e*/ 	.byte	0x04
	.zero		1


	//   ....[52]....
        /*0430*/ 	.word	0x00001ad0
        /*0434*/ 	.word	0x000000ff
        /*0438*/ 	.word	0x00000060
        /*043c*/ 	.short	0x010a
        /*043e*/ 	.byte	0x08
	.zero		1


	//   ....[53]....
        /*0440*/ 	.word	0x00001b50
        /*0444*/ 	.word	0x000000ff
        /*0448*/ 	.word	0x00000060
        /*044c*/ 	.short	0x010a
        /*044e*/ 	.byte	0x11
	.zero		1


	//   ....[54]....
        /*0450*/ 	.word	0x00001cb0
        /*0454*/ 	.word	0x000000ff
        /*0458*/ 	.word	0x00000060
        /*045c*/ 	.short	0x010a
        /*045e*/ 	.byte	0x08
	.zero		1


	//   ....[55]....
        /*0460*/ 	.word	0x00001dd0
        /*0464*/ 	.word	0x00000002
        /*0468*/ 	.word	0x000000f0
        /*046c*/ 	.short	0x010a
        /*046e*/ 	.byte	0xff
	.zero		1


	//   ....[56]....
        /*0470*/ 	.word	0x00001e90
        /*0474*/ 	.word	0x00000002
        /*0478*/ 	.word	0x00000000
        /*047c*/ 	.short	0x0101
        /*047e*/ 	.byte	0xff
	.zero		1


	//   ....[57]....
        /*0480*/ 	.word	0x000023f0
        /*0484*/ 	.word	0x000000ff
        /*0488*/ 	.word	0x00000000
        /*048c*/ 	.short	0x010a
        /*048e*/ 	.byte	0x05
	.zero		1


	//   ....[58]....
        /*0490*/ 	.word	0x00002480
        /*0494*/ 	.word	0x000000ff
        /*0498*/ 	.word	0x00000000
        /*049c*/ 	.short	0x010a
        /*049e*/ 	.byte	0x05
	.zero		1


	//   ....[59]....
        /*04a0*/ 	.word	0x00002510
        /*04a4*/ 	.word	0x000000ff
        /*04a8*/ 	.word	0x00000000
        /*04ac*/ 	.short	0x010a
        /*04ae*/ 	.byte	0x05
	.zero		1


	//   ....[60]....
        /*04b0*/ 	.word	0x000025a0
        /*04b4*/ 	.word	0x000000ff
        /*04b8*/ 	.word	0x00000000
        /*04bc*/ 	.short	0x010a
        /*04be*/ 	.byte	0x05
	.zero		1


	//   ....[61]....
        /*04c0*/ 	.word	0x00002630
        /*04c4*/ 	.word	0x000000ff
        /*04c8*/ 	.word	0x00000000
        /*04cc*/ 	.short	0x010a
        /*04ce*/ 	.byte	0x05
	.zero		1


	//   ....[62]....
        /*04d0*/ 	.word	0x000026c0
        /*04d4*/ 	.word	0x000000ff
        /*04d8*/ 	.word	0x00000000
        /*04dc*/ 	.short	0x010a
        /*04de*/ 	.byte	0x05
	.zero		1


	//   ....[63]....
        /*04e0*/ 	.word	0x00002750
        /*04e4*/ 	.word	0x000000ff
        /*04e8*/ 	.word	0x00000000
        /*04ec*/ 	.short	0x010a
        /*04ee*/ 	.byte	0x05
	.zero		1


	//   ....[64]....
        /*04f0*/ 	.word	0x000027e0
        /*04f4*/ 	.word	0x000000ff
        /*04f8*/ 	.word	0x00000000
        /*04fc*/ 	.short	0x010a
        /*04fe*/ 	.byte	0x05
	.zero		1


	//   ....[65]....
        /*0500*/ 	.word	0x00002870
        /*0504*/ 	.word	0x000000ff
        /*0508*/ 	.word	0x00000000
        /*050c*/ 	.short	0x010a
        /*050e*/ 	.byte	0x05
	.zero		1


	//   ....[66]....
        /*0510*/ 	.word	0x00002900
        /*0514*/ 	.word	0x000000ff
        /*0518*/ 	.word	0x00000000
        /*051c*/ 	.short	0x010a
        /*051e*/ 	.byte	0x05
	.zero		1


	//   ....[67]....
        /*0520*/ 	.word	0x00002990
        /*0524*/ 	.word	0x000000ff
        /*0528*/ 	.word	0x00000000
        /*052c*/ 	.short	0x010a
        /*052e*/ 	.byte	0x05
	.zero		1


	//   ....[68]....
        /*0530*/ 	.word	0x00002a30
        /*0534*/ 	.word	0x00000000
        /*0538*/ 	.word	0x00000000
        /*053c*/ 	.short	0x010a
        /*053e*/ 	.byte	0xff
	.zero		1


	//   ....[69]....
        /*0540*/ 	.word	0x00002b50
        /*0544*/ 	.word	0x00000000
        /*0548*/ 	.word	0x00000150
        /*054c*/ 	.short	0x010a
        /*054e*/ 	.byte	0xff
	.zero		1


	//   ....[70]....
        /*0550*/ 	.word	0x00002bb0
        /*0554*/ 	.word	0x00000004
        /*0558*/ 	.word	0x00000000
        /*055c*/ 	.short	0x0101
        /*055e*/ 	.byte	0xff
	.zero		1


	//   ....[71]....
        /*0560*/ 	.word	0x00002bd0
        /*0564*/ 	.word	0x000000ff
        /*0568*/ 	.word	0x00000100
        /*056c*/ 	.short	0x010a
        /*056e*/ 	.byte	0x05
	.zero		1


	//   ....[72]....
        /*0570*/ 	.word	0x00002cf0
        /*0574*/ 	.word	0x00000000
        /*0578*/ 	.word	0x000000f0
        /*057c*/ 	.short	0x010a
        /*057e*/ 	.byte	0xff
	.zero		1


	//   ....[73]....
        /*0580*/ 	.word	0x00002e00
        /*0584*/ 	.word	0x00000000
        /*0588*/ 	.word	0x00000000
        /*058c*/ 	.short	0x0101
        /*058e*/ 	.byte	0xff
	.zero		1


	//   ....[74]....
        /*0590*/ 	.word	0x00002e90
        /*0594*/ 	.word	0x000000ff
        /*0598*/ 	.word	0x00000100
        /*059c*/ 	.short	0x0106
        /*059e*/ 	.byte	0x05
	.zero		1


	//   ....[75]....
        /*05a0*/ 	.word	0x00002eb0
        /*05a4*/ 	.word	0x000000ff
        /*05a8*/ 	.word	0x00000100
        /*05ac*/ 	.short	0x010a
        /*05ae*/ 	.byte	0x05
	.zero		1


	//   ....[76]....
        /*05b0*/ 	.word	0x00002f40
        /*05b4*/ 	.word	0x000000ff
        /*05b8*/ 	.word	0x00000100
        /*05bc*/ 	.short	0x0106
        /*05be*/ 	.byte	0x04
	.zero		1


	//   ....[77]....
        /*05c0*/ 	.word	0x00002f80
        /*05c4*/ 	.word	0x00000000
        /*05c8*/ 	.word	0x00000100
        /*05cc*/ 	.short	0x010a
        /*05ce*/ 	.byte	0xff
	.zero		1


	//   ....[78]....
        /*05d0*/ 	.word	0x00003460
        /*05d4*/ 	.word	0x00000000
        /*05d8*/ 	.word	0x000000f0
        /*05dc*/ 	.short	0x010a
        /*05de*/ 	.byte	0xff
	.zero		1


	//   ....[79]....
        /*05e0*/ 	.word	0x00003570
        /*05e4*/ 	.word	0x00000003
        /*05e8*/ 	.word	0x00000000
        /*05ec*/ 	.short	0x0101
        /*05ee*/ 	.byte	0xff
	.zero		1


	//   ....[80]....
        /*05f0*/ 	.word	0x00003580
        /*05f4*/ 	.word	0x000000ff
        /*05f8*/ 	.word	0x00000000
        /*05fc*/ 	.short	0x010a
        /*05fe*/ 	.byte	0x04
	.zero		1


	//   ....[81]....
        /*0600*/ 	.word	0x000035a0
        /*0604*/ 	.word	0x000000ff
        /*0608*/ 	.word	0x00000130
        /*060c*/ 	.short	0x010a
        /*060e*/ 	.byte	0x08
	.zero		1


	//   ....[82]....
        /*0610*/ 	.word	0x00003670
        /*0614*/ 	.word	0x000000ff
        /*0618*/ 	.word	0x00000000
        /*061c*/ 	.short	0x010a
        /*061e*/ 	.byte	0x07
	.zero		1


	//   ....[83]....
        /*0620*/ 	.word	0x000037b0
        /*0624*/ 	.word	0x000000ff
        /*0628*/ 	.word	0x00000000
        /*062c*/ 	.short	0x010a
        /*062e*/ 	.byte	0x04
	.zero		1


	//   ....[84]....
        /*0630*/ 	.word	0x000039a0
        /*0634*/ 	.word	0x000000ff
        /*0638*/ 	.word	0x00000000
        /*063c*/ 	.short	0x010a
        /*063e*/ 	.byte	0x05
	.zero		1


	//   ....[85]....
        /*0640*/ 	.word	0x00003a30
        /*0644*/ 	.word	0x000000ff
        /*0648*/ 	.word	0x00000000
        /*064c*/ 	.short	0x010a
        /*064e*/ 	.byte	0x05
	.zero		1


	//   ....[86]....
        /*0650*/ 	.word	0x00003ac0
        /*0654*/ 	.word	0x000000ff
        /*0658*/ 	.word	0x00000000
        /*065c*/ 	.short	0x010a
        /*065e*/ 	.byte	0x05
	.zero		1


	//   ....[87]....
        /*0660*/ 	.word	0x00003b50
        /*0664*/ 	.word	0x000000ff
        /*0668*/ 	.word	0x00000000
        /*066c*/ 	.short	0x010a
        /*066e*/ 	.byte	0x07
	.zero		1


	//   ....[88]....
        /*0670*/ 	.word	0x00003fb0
        /*0674*/ 	.word	0x00000000
        /*0678*/ 	.word	0x000000f0
        /*067c*/ 	.short	0x010a
        /*067e*/ 	.byte	0xff
	.zero		1


	//   ....[89]....
        /*0680*/ 	.word	0x00004070
        /*0684*/ 	.word	0x00000000
        /*0688*/ 	.word	0x00000000
        /*068c*/ 	.short	0x0101
        /*068e*/ 	.byte	0xff
	.zero		1


	//   ....[90]....
        /*0690*/ 	.word	0x00004390
        /*0694*/ 	.word	0x000000ff
        /*0698*/ 	.word	0x000000e8
        /*069c*/ 	.short	0x010a
        /*069e*/ 	.byte	0x07
	.zero		1


	//   ....[91]....
        /*06a0*/ 	.word	0x00004580
        /*06a4*/ 	.word	0x000000ff
        /*06a8*/ 	.word	0x000000d0
        /*06ac*/ 	.short	0x010a
        /*06ae*/ 	.byte	0x07
	.zero		1


	//   ....[92]....
        /*06b0*/ 	.word	0x00004750
        /*06b4*/ 	.word	0x000000ff
        /*06b8*/ 	.word	0x000000c0
        /*06bc*/ 	.short	0x010b
        /*06be*/ 	.byte	0x07
	.zero		1


	//   ....[93]....
        /*06c0*/ 	.word	0x000047c0
        /*06c4*/ 	.word	0x000000ff
        /*06c8*/ 	.word	0x00000000
        /*06cc*/ 	.short	0x0101
        /*06ce*/ 	.byte	0x08
	.zero		1


	//   ....[94]....
        /*06d0*/ 	.word	0x000047f0
        /*06d4*/ 	.word	0x000000ff
        /*06d8*/ 	.word	0x000000d8
        /*06dc*/ 	.short	0x010a
        /*06de*/ 	.byte	0x07
	.zero		1


	//   ....[95]....
        /*06e0*/ 	.word	0x00004a00
        /*06e4*/ 	.word	0x000000ff
        /*06e8*/ 	.word	0x000000c8
        /*06ec*/ 	.short	0x010b
        /*06ee*/ 	.byte	0x07
	.zero		1


	//   ....[96]....
        /*06f0*/ 	.word	0x00004a20
        /*06f4*/ 	.word	0x000000ff
        /*06f8*/ 	.word	0x00000000
        /*06fc*/ 	.short	0x0101
        /*06fe*/ 	.byte	0x0d
	.zero		1


	//   ....[97]....
        /*0700*/ 	.word	0x00004a50
        /*0704*/ 	.word	0x000000ff
        /*0708*/ 	.word	0x000000d0
        /*070c*/ 	.short	0x010a
        /*070e*/ 	.byte	0x07
	.zero		1


	//   ....[98]....
        /*0710*/ 	.word	0x00004a90
        /*0714*/ 	.word	0x00000000
        /*0718*/ 	.word	0x000000d8
        /*071c*/ 	.short	0x010a
        /*071e*/ 	.byte	0xff
	.zero		1


	//   ....[99]....
        /*0720*/ 	.word	0x00004dd0
        /*0724*/ 	.word	0x00000000
        /*0728*/ 	.word	0x000000f0
        /*072c*/ 	.short	0x010a
        /*072e*/ 	.byte	0xff
	.zero		1


	//   ....[100]....
        /*0730*/ 	.word	0x00004ee0
        /*0734*/ 	.word	0x00000000
        /*0738*/ 	.word	0x00000000
        /*073c*/ 	.short	0x0101
        /*073e*/ 	.byte	0xff
	.zero		1


	//   ....[101]....
        /*0740*/ 	.word	0x00005940
        /*0744*/ 	.word	0x00000003
        /*0748*/ 	.word	0x000000c0
        /*074c*/ 	.short	0x010a
        /*074e*/ 	.byte	0xff
	.zero		1


	//   ....[102]....
        /*0750*/ 	.word	0x00005980
        /*0754*/ 	.word	0x00000074
        /*0758*/ 	.word	0x00000110
        /*075c*/ 	.short	0x010a
        /*075e*/ 	.byte	0xff
	.zero		1


	//   ....[103]....
        /*0760*/ 	.word	0x00005ac0
        /*0764*/ 	.word	0x00000003
        /*0768*/ 	.word	0x000000c0
        /*076c*/ 	.short	0x010a
        /*076e*/ 	.byte	0xff
	.zero		1


	//   ....[104]....
        /*0770*/ 	.word	0x00005c00
        /*0774*/ 	.word	0x00000000
        /*0778*/ 	.word	0x00000000
        /*077c*/ 	.short	0x0101
        /*077e*/ 	.byte	0xff
	.zero		1


	//   ....[105]....
        /*0780*/ 	.word	0x00005c80
        /*0784*/ 	.word	0x00000074
        /*0788*/ 	.word	0x00000110
        /*078c*/ 	.short	0x010a
        /*078e*/ 	.byte	0xff
	.zero		1


	//   ....[106]....
        /*0790*/ 	.word	0x00007010
        /*0794*/ 	.word	0x0000007d
        /*0798*/ 	.word	0x000000c0
        /*079c*/ 	.short	0x010a
        /*079e*/ 	.byte	0xff
	.zero		1


	//   ....[107]....
        /*07a0*/ 	.word	0x000070e0
        /*07a4*/ 	.word	0x0000007d
        /*07a8*/ 	.word	0x000000c0
        /*07ac*/ 	.short	0x010a
        /*07ae*/ 	.byte	0xff
	.zero		1


	//   ....[108]....
        /*07b0*/ 	.word	0x00007220
        /*07b4*/ 	.word	0x00000000
        /*07b8*/ 	.word	0x00000000
        /*07bc*/ 	.short	0x0101
        /*07be*/ 	.byte	0xff
	.zero		1


	//   ....[109]....
        /*07c0*/ 	.word	0x00007660
        /*07c4*/ 	.word	0x000000ff
        /*07c8*/ 	.word	0x00000000
        /*07cc*/ 	.short	0x0101
        /*07ce*/ 	.byte	0x05
	.zero		1


	//   ....[110]....
        /*07d0*/ 	.word	0x000087a0
        /*07d4*/ 	.word	0x00000003
        /*07d8*/ 	.word	0x00000160
        /*07dc*/ 	.short	0x010a
        /*07de*/ 	.byte	0xff
	.zero		1


	//   ....[111]....
        /*07e0*/ 	.word	0x00008800
        /*07e4*/ 	.word	0x00000002
        /*07e8*/ 	.word	0x00000060
        /*07ec*/ 	.short	0x010a
        /*07ee*/ 	.byte	0xff
	.zero		1


	//   ....[112]....
        /*07f0*/ 	.word	0x00008860
        /*07f4*/ 	.word	0x00000002
        /*07f8*/ 	.word	0x00000060
        /*07fc*/ 	.short	0x010a
        /*07fe*/ 	.byte	0xff
	.zero		1


	//   ....[113]....
        /*0800*/ 	.word	0x000088b0
        /*0804*/ 	.word	0x00000002
        /*0808*/ 	.word	0x000000f0
        /*080c*/ 	.short	0x010a
        /*080e*/ 	.byte	0xff
	.zero		1


	//   ....[114]....
        /*0810*/ 	.word	0x00008910
        /*0814*/ 	.word	0x00000000
        /*0818*/ 	.word	0x00000000
        /*081c*/ 	.short	0x010a
        /*081e*/ 	.byte	0xff
	.zero		1


	//   ....[115]....
        /*0820*/ 	.word	0x00008970
        /*0824*/ 	.word	0x00000000
        /*0828*/ 	.word	0x00000000
        /*082c*/ 	.short	0x010a
        /*082e*/ 	.byte	0xff
	.zero		1


	//   ....[116]....
        /*0830*/ 	.word	0x000089d0
        /*0834*/ 	.word	0x00000000
        /*0838*/ 	.word	0x00000000
        /*083c*/ 	.short	0x010a
        /*083e*/ 	.byte	0xff
	.zero		1


	//   ....[117]....
        /*0840*/ 	.word	0x00008a30
        /*0844*/ 	.word	0x00000000
        /*0848*/ 	.word	0x00000000
        /*084c*/ 	.short	0x010a
        /*084e*/ 	.byte	0xff
	.zero		1


	//   ....[118]....
        /*0850*/ 	.word	0x00008a90
        /*0854*/ 	.word	0x00000000
        /*0858*/ 	.word	0x00000000
        /*085c*/ 	.short	0x010a
        /*085e*/ 	.byte	0xff
	.zero		1


	//   ....[119]....
        /*0860*/ 	.word	0x00008af0
        /*0864*/ 	.word	0x00000000
        /*0868*/ 	.word	0x00000000
        /*086c*/ 	.short	0x010a
        /*086e*/ 	.byte	0xff
	.zero		1


	//   ....[120]....
        /*0870*/ 	.word	0x00008b50
        /*0874*/ 	.word	0x00000000
        /*0878*/ 	.word	0x00000000
        /*087c*/ 	.short	0x010a
        /*087e*/ 	.byte	0xff
	.zero		1


	//   ....[121]....
        /*0880*/ 	.word	0x00008bb0
        /*0884*/ 	.word	0x00000000
        /*0888*/ 	.word	0x00000000
        /*088c*/ 	.short	0x010a
        /*088e*/ 	.byte	0xff
	.zero		1


	//   ....[122]....
        /*0890*/ 	.word	0x00008c10
        /*0894*/ 	.word	0x00000000
        /*0898*/ 	.word	0x00000000
        /*089c*/ 	.short	0x010a
        /*089e*/ 	.byte	0xff
	.zero		1


	//   ....[123]....
        /*08a0*/ 	.word	0x00008c70
        /*08a4*/ 	.word	0x00000000
        /*08a8*/ 	.word	0x00000000
        /*08ac*/ 	.short	0x010a
        /*08ae*/ 	.byte	0xff
	.zero		1


	//   ....[124]....
        /*08b0*/ 	.word	0x00008cd0
        /*08b4*/ 	.word	0x00000000
        /*08b8*/ 	.word	0x00000000
        /*08bc*/ 	.short	0x010a
        /*08be*/ 	.byte	0xff
	.zero		1


	//   ....[125]....
        /*08c0*/ 	.word	0x00008d20
        /*08c4*/ 	.word	0x00000000
        /*08c8*/ 	.word	0x00000150
        /*08cc*/ 	.short	0x010a
        /*08ce*/ 	.byte	0xff
	.zero		1


	//   ....[126]....
        /*08d0*/ 	.word	0x00008d80
        /*08d4*/ 	.word	0x00000000
        /*08d8*/ 	.word	0x00000100
        /*08dc*/ 	.short	0x010a
        /*08de*/ 	.byte	0xff
	.zero		1


	//   ....[127]....
        /*08e0*/ 	.word	0x00008dd0
        /*08e4*/ 	.word	0x00000000
        /*08e8*/ 	.word	0x000000f0
        /*08ec*/ 	.short	0x010a
        /*08ee*/ 	.byte	0xff
	.zero		1


	//   ....[128]....
        /*08f0*/ 	.word	0x00008e30
        /*08f4*/ 	.word	0x00000000
        /*08f8*/ 	.word	0x00000100
        /*08fc*/ 	.short	0x010a
        /*08fe*/ 	.byte	0xff
	.zero		1


	//   ....[129]....
        /*0900*/ 	.word	0x00008e80
        /*0904*/ 	.word	0x00000000
        /*0908*/ 	.word	0x000000f0
        /*090c*/ 	.short	0x010a
        /*090e*/ 	.byte	0xff
	.zero		1


	//   ....[130]....
        /*0910*/ 	.word	0x00008ee0
        /*0914*/ 	.word	0x00000003
        /*0918*/ 	.word	0x00000130
        /*091c*/ 	.short	0x010a
        /*091e*/ 	.byte	0xff
	.zero		1


	//   ....[131]....
        /*0920*/ 	.word	0x00008f40
        /*0924*/ 	.word	0x00000000
        /*0928*/ 	.word	0x00000000
        /*092c*/ 	.short	0x010a
        /*092e*/ 	.byte	0xff
	.zero		1


	//   ....[132]....
        /*0930*/ 	.word	0x00008fa0
        /*0934*/ 	.word	0x00000000
        /*0938*/ 	.word	0x00000000
        /*093c*/ 	.short	0x010a
        /*093e*/ 	.byte	0xff
	.zero		1


	//   ....[133]....
        /*0940*/ 	.word	0x00009000
        /*0944*/ 	.word	0x00000000
        /*0948*/ 	.word	0x00000000
        /*094c*/ 	.short	0x010a
        /*094e*/ 	.byte	0xff
	.zero		1


	//   ....[134]....
        /*0950*/ 	.word	0x00009060
        /*0954*/ 	.word	0x00000000
        /*0958*/ 	.word	0x00000000
        /*095c*/ 	.short	0x010a
        /*095e*/ 	.byte	0xff
	.zero		1


	//   ....[135]....
        /*0960*/ 	.word	0x000090c0
        /*0964*/ 	.word	0x00000000
        /*0968*/ 	.word	0x00000000
        /*096c*/ 	.short	0x010a
        /*096e*/ 	.byte	0xff
	.zero		1


	//   ....[136]....
        /*0970*/ 	.word	0x00009110
        /*0974*/ 	.word	0x00000000
        /*0978*/ 	.word	0x000000f0
        /*097c*/ 	.short	0x010a
        /*097e*/ 	.byte	0xff
	.zero		1


	//   ....[137]....
        /*0980*/ 	.word	0x00009170
        /*0984*/ 	.word	0x00000000
        /*0988*/ 	.word	0x000000e8
        /*098c*/ 	.short	0x010a
        /*098e*/ 	.byte	0xff
	.zero		1


	//   ....[138]....
        /*0990*/ 	.word	0x000091d0
        /*0994*/ 	.word	0x00000003
        /*0998*/ 	.word	0x000000d0
        /*099c*/ 	.short	0x010a
        /*099e*/ 	.byte	0xff
	.zero		1


	//   ....[139]....
        /*09a0*/ 	.word	0x00009230
        /*09a4*/ 	.word	0x00000003
        /*09a8*/ 	.word	0x000000d8
        /*09ac*/ 	.short	0x010a
        /*09ae*/ 	.byte	0xff
	.zero		1


	//   ....[140]....
        /*09b0*/ 	.word	0x00009290
        /*09b4*/ 	.word	0x00000000
        /*09b8*/ 	.word	0x000000d0
        /*09bc*/ 	.short	0x010a
        /*09be*/ 	.byte	0xff
	.zero		1


	//   ....[141]....
        /*09c0*/ 	.word	0x000092e0
        /*09c4*/ 	.word	0x00000000
        /*09c8*/ 	.word	0x000000f0
        /*09cc*/ 	.short	0x010a
        /*09ce*/ 	.byte	0xff
	.zero		1


	//   ....[142]....
        /*09d0*/ 	.word	0x00009330
        /*09d4*/ 	.word	0x00000003
        /*09d8*/ 	.word	0x000000c0
        /*09dc*/ 	.short	0x010a
        /*09de*/ 	.byte	0xff
	.zero		1


	//   ....[143]....
        /*09e0*/ 	.word	0x00009380
        /*09e4*/ 	.word	0x00000074
        /*09e8*/ 	.word	0x00000110
        /*09ec*/ 	.short	0x010a
        /*09ee*/ 	.byte	0xff
	.zero		1


	//   ....[144]....
        /*09f0*/ 	.word	0x000093d0
        /*09f4*/ 	.word	0x0000007d
        /*09f8*/ 	.word	0x000000c0
        /*09fc*/ 	.short	0x010a
        /*09fe*/ 	.byte	0xff
	.zero		1


	//----- nvinfo : EIATTR_NUM_MBARRIERS
	.align		4
.L_47:
        /*0a00*/ 	.byte	0x03, 0x38
        /*0a02*/ 	.short	0x002e


	//----- nvinfo : EIATTR_EXIT_INSTR_OFFSETS
	.align		4
        /*0a04*/ 	.byte	0x04, 0x1c
        /*0a06*/ 	.short	(.L_49 - .L_48)


	//   ....[0]....
.L_48:
        /*0a08*/ 	.word	0x00002a60


	//   ....[1]....
        /*0a0c*/ 	.word	0x00002f50


	//   ....[2]....
        /*0a10*/ 	.word	0x00002fb0


	//   ....[3]....
        /*0a14*/ 	.word	0x00003db0


	//   ....[4]....
        /*0a18*/ 	.word	0x00004ac0


	//   ....[5]....
        /*0a1c*/ 	.word	0x00004b00


	//   ....[6]....
        /*0a20*/ 	.word	0x00008790


	//----- nvinfo : EIATTR_MAX_THREADS
	.align		4
.L_49:
        /*0a24*/ 	.byte	0x04, 0x05
        /*0a26*/ 	.short	(.L_51 - .L_50)
.L_50:
        /*0a28*/ 	.word	0x00000100
        /*0a2c*/ 	.word	0x00000001
        /*0a30*/ 	.word	0x00000001


	//----- nvinfo : EIATTR_CRS_STACK_SIZE
	.align		4
.L_51:
        /*0a34*/ 	.byte	0x04, 0x1e
        /*0a36*/ 	.short	(.L_53 - .L_52)
.L_52:
        /*0a38*/ 	.word	0x00000000


	//----- nvinfo : EIATTR_CBANK_PARAM_SIZE
	.align		4
.L_53:
        /*0a3c*/ 	.byte	0x03, 0x19
        /*0a3e*/ 	.short	0x0800


	//----- nvinfo : EIATTR_PARAM_CBANK
	.align		4
        /*0a40*/ 	.byte	0x04, 0x0a
        /*0a42*/ 	.short	(.L_55 - .L_54)
	.align		4
.L_54:
        /*0a44*/ 	.word	index@(.nv.constant0._ZN7cutlass13device_kernelINS_4gemm6kernel13GemmUniversalIN4cute5tupleIJiiiiEEENS1_10collective13CollectiveMmaINS1_35MainloopSm100TmaUmmaWarpSpecializedILi12ELi2ELi4ENS5_IJNS4_1CILi1EEESB_SB_EEEEENS5_IJNSA_ILi128EEESE_NSA_ILi64EEEEEEaNS5_IJSB_llEEEaSH_NS4_8TiledMMAINS4_8MMA_AtomIJNS4_15SM100_MMA_S8_SSIaaiLi128ELi128ELNS4_4UMMA5MajorE1ELSM_1ELNSL_8SaturateE0EEEEEENS4_6LayoutISC_NS5_IJNSA_ILi0EEESR_SR_EEEEENS5_IJNS4_10UnderscoreESU_SU_EEEEENS4_13SM90_TMA_LOADENS4_14ComposedLayoutINS4_7SwizzleILi3ELi4ELi3EEENS4_18smem_ptr_flag_bitsILi8EEENSQ_INS5_IJSE_NSA_ILi8EEEEEENS5_IJSB_SE_EEEEEEEvNS4_8identityESX_S17_vS18_EENS_8epilogue10collective18CollectiveEpilogueINS1A_23Sm100TmaWarpSpecializedILi2ELi2ELi64ELb0ELb0EEEJSG_NS5_IJNSQ_ISE_SB_EENSQ_ISF_SB_EEEEEaNS5_IJlSB_lEEEaS1I_NS1A_6fusion15FusionCallbacksIS1E_NS1J_17LinearCombinationIaiaiLNS_15FloatRoundStyleE2EEESG_S1H_JEEENS4_5SM1004TMEM4LOAD26SM100_TMEM_LOAD_32dp32b64xESX_NSY_INSZ_ILi2ELi4ELi3EEES12_NSQ_INS5_IJS13_SF_EEENS5_IJSF_SB_EEEEEEENS4_39AutoVectorizingCopyWithAssumedAlignmentILi128EEENS4_14SM90_TMA_STOREES1X_S1Z_S1Z_EEEvvEEEEvNT_6ParamsE)
        /*0a48*/ 	.short	0x0380
        /*0a4a*/ 	.short	0x0800


	//----- nvinfo : EIATTR_SW_WAR
	.align		4
.L_55:
        /*0a4c*/ 	.byte	0x04, 0x36
        /*0a4e*/ 	.short	(.L_57 - .L_56)
.L_56:
        /*0a50*/ 	.word	0x00000008
.L_57:


//--------------------- .nv.callgraph             --------------------------
	.section	.nv.callgraph,"",@"SHT_CUDA_CALLGRAPH"
	.align	4
	.sectionentsize	8
	.align		4
        /*0000*/ 	.word	0x00000000
	.align		4
        /*0004*/ 	.word	0xffffffff
	.align		4
        /*0008*/ 	.word	index@(_ZN7cutlass13device_kernelINS_4gemm6kernel13GemmUniversalIN4cute5tupleIJiiiiEEENS1_10collective13CollectiveMmaINS1_35MainloopSm100TmaUmmaWarpSpecializedILi12ELi2ELi4ENS5_IJNS4_1CILi1EEESB_SB_EEEEENS5_IJNSA_ILi128EEESE_NSA_ILi64EEEEEEaNS5_IJSB_llEEEaSH_NS4_8TiledMMAINS4_8MMA_AtomIJNS4_15SM100_MMA_S8_SSIaaiLi128ELi128ELNS4_4UMMA5MajorE1ELSM_1ELNSL_8SaturateE0EEEEEENS4_6LayoutISC_NS5_IJNSA_ILi0EEESR_SR_EEEEENS5_IJNS4_10UnderscoreESU_SU_EEEEENS4_13SM90_TMA_LOADENS4_14ComposedLayoutINS4_7SwizzleILi3ELi4ELi3EEENS4_18smem_ptr_flag_bitsILi8EEENSQ_INS5_IJSE_NSA_ILi8EEEEEENS5_IJSB_SE_EEEEEEEvNS4_8identityESX_S17_vS18_EENS_8epilogue10collective18CollectiveEpilogueINS1A_23Sm100TmaWarpSpecializedILi2ELi2ELi64ELb0ELb0EEEJSG_NS5_IJNSQ_ISE_SB_EENSQ_ISF_SB_EEEEEaNS5_IJlSB_lEEEaS1I_NS1A_6fusion15FusionCallbacksIS1E_NS1J_17LinearCombinationIaiaiLNS_15FloatRoundStyleE2EEESG_S1H_JEEENS4_5SM1004TMEM4LOAD26SM100_TMEM_LOAD_32dp32b64xESX_NSY_INSZ_ILi2ELi4ELi3EEES12_NSQ_INS5_IJS13_SF_EEENS5_IJSF_SB_EEEEEEENS4_39AutoVectorizingCopyWithAssumedAlignmentILi128EEENS4_14SM90_TMA_STOREES1X_S1Z_S1Z_EEEvvEEEEvNT_6ParamsE)
	.align		4
        /*000c*/ 	.word	index@(__assertfail)
	.align		4
        /*0010*/ 	.word	0x00000000
	.align		4
        /*0014*/ 	.word	0xfffffffe
	.align		4
        /*0018*/ 	.word	0x00000000
	.align		4
        /*001c*/ 	.word	0xfffffffd
	.align		4
        /*0020*/ 	.word	0x00000000
	.align		4
        /*0024*/ 	.word	0xfffffffc


//--------------------- .nv.constant4             --------------------------
	.section	.nv.constant4,"a",@progbits
	.align	8
	.align		8
.nv.constant4:
        /*0000*/ 	.dword	__assertfail
	.align		8
        /*0008*/ 	.dword	__unnamed_1
	.align		8
        /*0010*/ 	.dword	__unnamed_2
	.align		8
        /*0018*/ 	.dword	_ZN40_INTERNAL_36ab8f10_4_k_cu_12fc4ce2_344084cuda3std3__45__cpo5beginE
	.align		8
        /*0020*/ 	.dword	_ZN40_INTERNAL_36ab8f10_4_k_cu_12fc4ce2_344084cuda3std3__45__cpo3endE
	.align		8
        /*0028*/ 	.dword	_ZN40_INTERNAL_36ab8f10_4_k_cu_12fc4ce2_344084cuda3std3__45__cpo6cbeginE
	.align		8
        /*0030*/ 	.dword	_ZN40_INTERNAL_36ab8f10_4_k_cu_12fc4ce2_344084cuda3std3__45__cpo4cendE
	.align		8
        /*0038*/ 	.dword	_ZN40_INTERNAL_36ab8f10_4_k_cu_12fc4ce2_344084cuda3std3__442_GLOBAL__N__36ab8f10_4_k_cu_12fc4ce2_344086ignoreE
	.align		8
        /*0040*/ 	.dword	_ZN40_INTERNAL_36ab8f10_4_k_cu_12fc4ce2_344084cuda3std3__419piecewise_constructE
	.align		8
        /*0048*/ 	.dword	_ZN40_INTERNAL_36ab8f10_4_k_cu_12fc4ce2_344084cuda3std3__48in_placeE
	.align		8
        /*0050*/ 	.dword	_ZN40_INTERNAL_36ab8f10_4_k_cu_12fc4ce2_344084cuda3std6ranges3__45__cpo4swapE
	.align		8
        /*0058*/ 	.dword	_ZN40_INTERNAL_36ab8f10_4_k_cu_12fc4ce2_344084cuda3std6ranges3__45__cpo9iter_moveE
	.align		8
        /*0060*/ 	.dword	_ZN40_INTERNAL_36ab8f10_4_k_cu_12fc4ce2_344084cute7productE
	.align		8
        /*0068*/ 	.dword	_ZN40_INTERNAL_36ab8f10_4_k_cu_12fc4ce2_344084cute1_E
	.align		8
        /*0070*/ 	.dword	$str$25
	.align		8
        /*0078*/ 	.dword	$str$26
	.align		8
        /*0080*/ 	.dword	$str$27
	.align		8
        /*0088*/ 	.dword	$str$28


//--------------------- .text._ZN7cutlass13device_kernelINS_4gemm6kernel13GemmUniversalIN4cute5tupleIJiiiiEEENS1_10collective13CollectiveMmaINS1_35MainloopSm100TmaUmmaWarpSpecializedILi12ELi2ELi4ENS5_IJNS4_1CILi1EEESB_SB_EEEEENS5_IJNSA_ILi128EEESE_NSA_ILi64EEEEEEaNS5_IJSB_llEEEaSH_NS4_8TiledMMAINS4_8MMA_AtomIJNS4_15SM100_MMA_S8_SSIaaiLi128ELi128ELNS4_4UMMA5MajorE1ELSM_1ELNSL_8SaturateE0EEEEEENS4_6LayoutISC_NS5_IJNSA_ILi0EEESR_SR_EEEEENS5_IJNS4_10UnderscoreESU_SU_EEEEENS4_13SM90_TMA_LOADENS4_14ComposedLayoutINS4_7SwizzleILi3ELi4ELi3EEENS4_18smem_ptr_flag_bitsILi8EEENSQ_INS5_IJSE_NSA_ILi8EEEEEENS5_IJSB_SE_EEEEEEEvNS4_8identityESX_S17_vS18_EENS_8epilogue10collective18CollectiveEpilogueINS1A_23Sm100TmaWarpSpecializedILi2ELi2ELi64ELb0ELb0EEEJSG_NS5_IJNSQ_ISE_SB_EENSQ_ISF_SB_EEEEEaNS5_IJlSB_lEEEaS1I_NS1A_6fusion15FusionCallbacksIS1E_NS1J_17LinearCombinationIaiaiLNS_15FloatRoundStyleE2EEESG_S1H_JEEENS4_5SM1004TMEM4LOAD26SM100_TMEM_LOAD_32dp32b64xESX_NSY_INSZ_ILi2ELi4ELi3EEES12_NSQ_INS5_IJS13_SF_EEENS5_IJSF_SB_EEEEEEENS4_39AutoVectorizingCopyWithAssumedAlignmentILi128EEENS4_14SM90_TMA_STOREES1X_S1Z_S1Z_EEEvvEEEEvNT_6ParamsE --------------------------
	.section	.text._ZN7cutlass13device_kernelINS_4gemm6kernel13GemmUniversalIN4cute5tupleIJiiiiEEENS1_10collective13CollectiveMmaINS1_35MainloopSm100TmaUmmaWarpSpecializedILi12ELi2ELi4ENS5_IJNS4_1CILi1EEESB_SB_EEEEENS5_IJNSA_ILi128EEESE_NSA_ILi64EEEEEEaNS5_IJSB_llEEEaSH_NS4_8TiledMMAINS4_8MMA_AtomIJNS4_15SM100_MMA_S8_SSIaaiLi128ELi128ELNS4_4UMMA5MajorE1ELSM_1ELNSL_8SaturateE0EEEEEENS4_6LayoutISC_NS5_IJNSA_ILi0EEESR_SR_EEEEENS5_IJNS4_10UnderscoreESU_SU_EEEEENS4_13SM90_TMA_LOADENS4_14ComposedLayoutINS4_7SwizzleILi3ELi4ELi3EEENS4_18smem_ptr_flag_bitsILi8EEENSQ_INS5_IJSE_NSA_ILi8EEEEEENS5_IJSB_SE_EEEEEEEvNS4_8identityESX_S17_vS18_EENS_8epilogue10collective18CollectiveEpilogueINS1A_23Sm100TmaWarpSpecializedILi2ELi2ELi64ELb0ELb0EEEJSG_NS5_IJNSQ_ISE_SB_EENSQ_ISF_SB_EEEEEaNS5_IJlSB_lEEEaS1I_NS1A_6fusion15FusionCallbacksIS1E_NS1J_17LinearCombinationIaiaiLNS_15FloatRoundStyleE2EEESG_S1H_JEEENS4_5SM1004TMEM4LOAD26SM100_TMEM_LOAD_32dp32b64xESX_NSY_INSZ_ILi2ELi4ELi3EEES12_NSQ_INS5_IJS13_SF_EEENS5_IJSF_SB_EEEEEEENS4_39AutoVectorizingCopyWithAssumedAlignmentILi128EEENS4_14SM90_TMA_STOREES1X_S1Z_S1Z_EEEvvEEEEvNT_6ParamsE,"ax",@progbits
	.align	128
.text._ZN7cutlass13device_kernelINS_4gemm6kernel13GemmUniversalIN4cute5tupleIJiiiiEEENS1_10collective13CollectiveMmaINS1_35MainloopSm100TmaUmmaWarpSpecializedILi12ELi2ELi4ENS5_IJNS4_1CILi1EEESB_SB_EEEEENS5_IJNSA_ILi128EEESE_NSA_ILi64EEEEEEaNS5_IJSB_llEEEaSH_NS4_8TiledMMAINS4_8MMA_AtomIJNS4_15SM100_MMA_S8_SSIaaiLi128ELi128ELNS4_4UMMA5MajorE1ELSM_1ELNSL_8SaturateE0EEEEEENS4_6LayoutISC_NS5_IJNSA_ILi0EEESR_SR_EEEEENS5_IJNS4_10UnderscoreESU_SU_EEEEENS4_13SM90_TMA_LOADENS4_14ComposedLayoutINS4_7SwizzleILi3ELi4ELi3EEENS4_18smem_ptr_flag_bitsILi8EEENSQ_INS5_IJSE_NSA_ILi8EEEEEENS5_IJSB_SE_EEEEEEEvNS4_8identityESX_S17_vS18_EENS_8epilogue10collective18CollectiveEpilogueINS1A_23Sm100TmaWarpSpecializedILi2ELi2ELi64ELb0ELb0EEEJSG_NS5_IJNSQ_ISE_SB_EENSQ_ISF_SB_EEEEEaNS5_IJlSB_lEEEaS1I_NS1A_6fusion15FusionCallbacksIS1E_NS1J_17LinearCombinationIaiaiLNS_15FloatRoundStyleE2EEESG_S1H_JEEENS4_5SM1004TMEM4LOAD26SM100_TMEM_LOAD_32dp32b64xESX_NSY_INSZ_ILi2ELi4ELi3EEES12_NSQ_INS5_IJS13_SF_EEENS5_IJSF_SB_EEEEEEENS4_39AutoVectorizingCopyWithAssumedAlignmentILi128EEENS4_14SM90_TMA_STOREES1X_S1Z_S1Z_EEEvvEEEEvNT_6ParamsE:
        .type           _ZN7cutlass13device_kernelINS_4gemm6kernel13GemmUniversalIN4cute5tupleIJiiiiEEENS1_10collective13CollectiveMmaINS1_35MainloopSm100TmaUmmaWarpSpecializedILi12ELi2ELi4ENS5_IJNS4_1CILi1EEESB_SB_EEEEENS5_IJNSA_ILi128EEESE_NSA_ILi64EEEEEEaNS5_IJSB_llEEEaSH_NS4_8TiledMMAINS4_8MMA_AtomIJNS4_15SM100_MMA_S8_SSIaaiLi128ELi128ELNS4_4UMMA5MajorE1ELSM_1ELNSL_8SaturateE0EEEEEENS4_6LayoutISC_NS5_IJNSA_ILi0EEESR_SR_EEEEENS5_IJNS4_10UnderscoreESU_SU_EEEEENS4_13SM90_TMA_LOADENS4_14ComposedLayoutINS4_7SwizzleILi3ELi4ELi3EEENS4_18smem_ptr_flag_bitsILi8EEENSQ_INS5_IJSE_NSA_ILi8EEEEEENS5_IJSB_SE_EEEEEEEvNS4_8identityESX_S17_vS18_EENS_8epilogue10collective18CollectiveEpilogueINS1A_23Sm100TmaWarpSpecializedILi2ELi2ELi64ELb0ELb0EEEJSG_NS5_IJNSQ_ISE_SB_EENSQ_ISF_SB_EEEEEaNS5_IJlSB_lEEEaS1I_NS1A_6fusion15FusionCallbacksIS1E_NS1J_17LinearCombinationIaiaiLNS_15FloatRoundStyleE2EEESG_S1H_JEEENS4_5SM1004TMEM4LOAD26SM100_TMEM_LOAD_32dp32b64xESX_NSY_INSZ_ILi2ELi4ELi3EEES12_NSQ_INS5_IJS13_SF_EEENS5_IJSF_SB_EEEEEEENS4_39AutoVectorizingCopyWithAssumedAlignmentILi128EEENS4_14SM90_TMA_STOREES1X_S1Z_S1Z_EEEvvEEEEvNT_6ParamsE,@function
        .size           _ZN7cutlass13device_kernelINS_4gemm6kernel13GemmUniversalIN4cute5tupleIJiiiiEEENS1_10collective13CollectiveMmaINS1_35MainloopSm100TmaUmmaWarpSpecializedILi12ELi2ELi4ENS5_IJNS4_1CILi1EEESB_SB_EEEEENS5_IJNSA_ILi128EEESE_NSA_ILi64EEEEEEaNS5_IJSB_llEEEaSH_NS4_8TiledMMAINS4_8MMA_AtomIJNS4_15SM100_MMA_S8_SSIaaiLi128ELi128ELNS4_4UMMA5MajorE1ELSM_1ELNSL_8SaturateE0EEEEEENS4_6LayoutISC_NS5_IJNSA_ILi0EEESR_SR_EEEEENS5_IJNS4_10UnderscoreESU_SU_EEEEENS4_13SM90_TMA_LOADENS4_14ComposedLayoutINS4_7SwizzleILi3ELi4ELi3EEENS4_18smem_ptr_flag_bitsILi8EEENSQ_INS5_IJSE_NSA_ILi8EEEEEENS5_IJSB_SE_EEEEEEEvNS4_8identityESX_S17_vS18_EENS_8epilogue10collective18CollectiveEpilogueINS1A_23Sm100TmaWarpSpecializedILi2ELi2ELi64ELb0ELb0EEEJSG_NS5_IJNSQ_ISE_SB_EENSQ_ISF_SB_EEEEEaNS5_IJlSB_lEEEaS1I_NS1A_6fusion15FusionCallbacksIS1E_NS1J_17LinearCombinationIaiaiLNS_15FloatRoundStyleE2EEESG_S1H_JEEENS4_5SM1004TMEM4LOAD26SM100_TMEM_LOAD_32dp32b64xESX_NSY_INSZ_ILi2ELi4ELi3EEES12_NSQ_INS5_IJS13_SF_EEENS5_IJSF_SB_EEEEEEENS4_39AutoVectorizingCopyWithAssumedAlignmentILi128EEENS4_14SM90_TMA_STOREES1X_S1Z_S1Z_EEEvvEEEEvNT_6ParamsE,(.L_x_167 - _ZN7cutlass13device_kernelINS_4gemm6kernel13GemmUniversalIN4cute5tupleIJiiiiEEENS1_10collective13CollectiveMmaINS1_35MainloopSm100TmaUmmaWarpSpecializedILi12ELi2ELi4ENS5_IJNS4_1CILi1EEESB_SB_EEEEENS5_IJNSA_ILi128EEESE_NSA_ILi64EEEEEEaNS5_IJSB_llEEEaSH_NS4_8TiledMMAINS4_8MMA_AtomIJNS4_15SM100_MMA_S8_SSIaaiLi128ELi128ELNS4_4UMMA5MajorE1ELSM_1ELNSL_8SaturateE0EEEEEENS4_6LayoutISC_NS5_IJNSA_ILi0EEESR_SR_EEEEENS5_IJNS4_10UnderscoreESU_SU_EEEEENS4_13SM90_TMA_LOADENS4_14ComposedLayoutINS4_7SwizzleILi3ELi4ELi3EEENS4_18smem_ptr_flag_bitsILi8EEENSQ_INS5_IJSE_NSA_ILi8EEEEEENS5_IJSB_SE_EEEEEEEvNS4_8identityESX_S17_vS18_EENS_8epilogue10collective18CollectiveEpilogueINS1A_23Sm100TmaWarpSpecializedILi2ELi2ELi64ELb0ELb0EEEJSG_NS5_IJNSQ_ISE_SB_EENSQ_ISF_SB_EEEEEaNS5_IJlSB_lEEEaS1I_NS1A_6fusion15FusionCallbacksIS1E_NS1J_17LinearCombinationIaiaiLNS_15FloatRoundStyleE2EEESG_S1H_JEEENS4_5SM1004TMEM4LOAD26SM100_TMEM_LOAD_32dp32b64xESX_NSY_INSZ_ILi2ELi4ELi3EEES12_NSQ_INS5_IJS13_SF_EEENS5_IJSF_SB_EEEEEEENS4_39AutoVectorizingCopyWithAssumedAlignmentILi128EEENS4_14SM90_TMA_STOREES1X_S1Z_S1Z_EEEvvEEEEvNT_6ParamsE)
        .other          _ZN7cutlass13device_kernelINS_4gemm6kernel13GemmUniversalIN4cute5tupleIJiiiiEEENS1_10collective13CollectiveMmaINS1_35MainloopSm100TmaUmmaWarpSpecializedILi12ELi2ELi4ENS5_IJNS4_1CILi1EEESB_SB_EEEEENS5_IJNSA_ILi128EEESE_NSA_ILi64EEEEEEaNS5_IJSB_llEEEaSH_NS4_8TiledMMAINS4_8MMA_AtomIJNS4_15SM100_MMA_S8_SSIaaiLi128ELi128ELNS4_4UMMA5MajorE1ELSM_1ELNSL_8SaturateE0EEEEEENS4_6LayoutISC_NS5_IJNSA_ILi0EEESR_SR_EEEEENS5_IJNS4_10UnderscoreESU_SU_EEEEENS4_13SM90_TMA_LOADENS4_14ComposedLayoutINS4_7SwizzleILi3ELi4ELi3EEENS4_18smem_ptr_flag_bitsILi8EEENSQ_INS5_IJSE_NSA_ILi8EEEEEENS5_IJSB_SE_EEEEEEEvNS4_8identityESX_S17_vS18_EENS_8epilogue10collective18CollectiveEpilogueINS1A_23Sm100TmaWarpSpecializedILi2ELi2ELi64ELb0ELb0EEEJSG_NS5_IJNSQ_ISE_SB_EENSQ_ISF_SB_EEEEEaNS5_IJlSB_lEEEaS1I_NS1A_6fusion15FusionCallbacksIS1E_NS1J_17LinearCombinationIaiaiLNS_15FloatRoundStyleE2EEESG_S1H_JEEENS4_5SM1004TMEM4LOAD26SM100_TMEM_LOAD_32dp32b64xESX_NSY_INSZ_ILi2ELi4ELi3EEES12_NSQ_INS5_IJS13_SF_EEENS5_IJSF_SB_EEEEEEENS4_39AutoVectorizingCopyWithAssumedAlignmentILi128EEENS4_14SM90_TMA_STOREES1X_S1Z_S1Z_EEEvvEEEEvNT_6ParamsE,@"STO_CUDA_ENTRY STV_DEFAULT"
_ZN7cutlass13device_kernelINS_4gemm6kernel13GemmUniversalIN4cute5tupleIJiiiiEEENS1_10collective13CollectiveMmaINS1_35MainloopSm100TmaUmmaWarpSpecializedILi12ELi2ELi4ENS5_IJNS4_1CILi1EEESB_SB_EEEEENS5_IJNSA_ILi128EEESE_NSA_ILi64EEEEEEaNS5_IJSB_llEEEaSH_NS4_8TiledMMAINS4_8MMA_AtomIJNS4_15SM100_MMA_S8_SSIaaiLi128ELi128ELNS4_4UMMA5MajorE1ELSM_1ELNSL_8SaturateE0EEEEEENS4_6LayoutISC_NS5_IJNSA_ILi0EEESR_SR_EEEEENS5_IJNS4_10UnderscoreESU_SU_EEEEENS4_13SM90_TMA_LOADENS4_14ComposedLayoutINS4_7SwizzleILi3ELi4ELi3EEENS4_18smem_ptr_flag_bitsILi8EEENSQ_INS5_IJSE_NSA_ILi8EEEEEENS5_IJSB_SE_EEEEEEEvNS4_8identityESX_S17_vS18_EENS_8epilogue10collective18CollectiveEpilogueINS1A_23Sm100TmaWarpSpecializedILi2ELi2ELi64ELb0ELb0EEEJSG_NS5_IJNSQ_ISE_SB_EENSQ_ISF_SB_EEEEEaNS5_IJlSB_lEEEaS1I_NS1A_6fusion15FusionCallbacksIS1E_NS1J_17LinearCombinationIaiaiLNS_15FloatRoundStyleE2EEESG_S1H_JEEENS4_5SM1004TMEM4LOAD26SM100_TMEM_LOAD_32dp32b64xESX_NSY_INSZ_ILi2ELi4ELi3EEES12_NSQ_INS5_IJS13_SF_EEENS5_IJSF_SB_EEEEEEENS4_39AutoVectorizingCopyWithAssumedAlignmentILi128EEENS4_14SM90_TMA_STOREES1X_S1Z_S1Z_EEEvvEEEEvNT_6ParamsE:
[----:B------:R-:W1:Y:S01]  /*0000*/  LDC R1, c[0x0][0x37c] ;  /* 0x0000df00ff017b82 */ /* 0x000e620000000800 */
[----:B------:R-:W2:Y:S01]  /*0010*/  S2R R167, SR_TID.X ;  /* 0x0000000000a77919 */ /* 0x000ea20000002100 */
[----:B------:R-:W3:Y:S01]  /*0020*/  LDCU.64 UR4, c[0x0][0x890] ;  /* 0x00011200ff0477ac */ /* 0x000ee20008000a00 */
[----:B------:R-:W-:Y:S02]  /*0030*/  PRMT R151, RZ, 0x7610, R151 ;  /* 0x00007610ff977816 */ /* 0x000fe40000000097 */
[----:B------:R-:W-:Y:S01]  /*0040*/  ELECT P5, URZ, PT ;  /* 0x0000000000ff782f */ /* 0x000fe200038a0000 */
[----:B------:R-:W4:Y:S01]  /*0050*/  LDCU.64 UR46, c[0x0][0x358] ;  /* 0x00006b00ff2e77ac */ /* 0x000f220008000a00 */
[----:B---3--:R-:W-:-:S04]  /*0060*/  UISETP.NE.U32.AND UP0, UPT, UR4, URZ, UPT ;  /* 0x000000ff0400728c */ /* 0x008fc8000bf05070 */
[----:B------:R-:W-:Y:S01]  /*0070*/  UISETP.NE.AND.EX UP0, UPT, UR5, URZ, UPT, UP0 ;  /* 0x000000ff0500728c */ /* 0x000fe2000bf05300 */
[----:B--2---:R-:W-:-:S05]  /*0080*/  SHF.R.U32.HI R154, RZ, 0x5, R167 ;  /* 0x00000005ff9a7819 */ /* 0x004fca00000116a7 */
[----:B------:R-:W2:Y:S02]  /*0090*/  SHFL.IDX PT, R0, R154, RZ, 0x1f ;  /* 0x00001fff9a007589 */ /* 0x000ea400000e0000 */
[----:B--2---:R-:W-:Y:S01]  /*00a0*/  R2UR UR8, R0 ;  /* 0x00000000000872ca */ /* 0x004fe200000e0000 */
[----:B-1--4-:R-:W-:-:S14]  /*00b0*/  BRA.U UP0, `(.L_x_0) ;  /* 0x00000001002c7547 */ /* 0x012fdc000b800000 */
[----:B------:R-:W1:Y:S02]  /*00c0*/  LDCU.64 UR6, c[0x0][0x888] ;  /* 0x00011100ff0677ac */ /* 0x000e640008000a00 */
[----:B-1----:R-:W-:-:S04]  /*00d0*/  UISETP.NE.U32.AND UP0, UPT, UR6, URZ, UPT ;  /* 0x000000ff0600728c */ /* 0x002fc8000bf05070 */
[----:B------:R-:W-:-:S09]  /*00e0*/  UISETP.NE.AND.EX UP0, UPT, UR7, URZ, UPT, UP0 ;  /* 0x000000ff0700728c */ /* 0x000fd2000bf05300 */
[----:B------:R-:W-:Y:S05]  /*00f0*/  BRA.U !UP0, `(.L_x_1) ;  /* 0x0000000108107547 */ /* 0x000fea000b800000 */
[----:B------:R-:W1:Y:S02]  /*0100*/  LDC.64 R82, c[0x0][0x888] ;  /* 0x00022200ff527b82 */ /* 0x000e640000000a00 */
[----:B-1----:R1:W5:Y:S01]  /*0110*/  LDG.E R82, desc[UR46][R82.64] ;  /* 0x0000002e52527981 */ /* 0x002362000c1e1900 */
[----:B------:R-:W-:Y:S01]  /*0120*/  HFMA2 R151, -RZ, RZ, 0, 5.9604644775390625e-08 ;  /* 0x00000001ff977431 */ /* 0x000fe200000001ff */
[----:B------:R-:W-:Y:S05]  /*0130*/  BRA `(.L_x_0) ;  /* 0x00000000000c7947 */ /* 0x000fea0003800000 */
.L_x_1:
[----:B------:R-:W1:Y:S01]  /*0140*/  LDCU UR6, c[0x0][0x880] ;  /* 0x00011000ff0677ac */ /* 0x000e620008000800 */
[----:B------:R-:W-:Y:S01]  /*0150*/  HFMA2 R151, -RZ, RZ, 0, 5.9604644775390625e-08 ;  /* 0x00000001ff977431 */ /* 0x000fe200000001ff */
[----:B-1----:R-:W-:-:S07]  /*0160*/  MOV R82, UR6 ;  /* 0x0000000600527c02 */ /* 0x002fce0008000f00 */
.L_x_0:
[----:B------:R-:W2:Y:S02]  /*0170*/  LDCU.64 UR6, c[0x0][0x8b0] ;  /* 0x00011600ff0677ac */ /* 0x000ea40008000a00 */
[----:B--2---:R-:W-:-:S04]  /*0180*/  UISETP.NE.U32.AND UP0, UPT, UR6, URZ, UPT ;  /* 0x000000ff0600728c */ /* 0x004fc8000bf05070 */
[----:B------:R-:W-:-:S09]  /*0190*/  UISETP.NE.AND.EX UP0, UPT, UR7, URZ, UPT, UP0 ;  /* 0x000000ff0700728c */ /* 0x000fd2000bf05300 */
[----:B------:R-:W-:Y:S05]  /*01a0*/  BRA.U UP0, `(.L_x_2) ;  /* 0x0000000100247547 */ /* 0x000fea000b800000 */
[----:B------:R-:W2:Y:S02]  /*01b0*/  LDCU.64 UR6, c[0x0][0x8a8] ;  /* 0x00011500ff0677ac */ /* 0x000ea40008000a00 */
[----:B--2---:R-:W-:-:S04]  /*01c0*/  UISETP.NE.U32.AND UP0, UPT, UR6, URZ, UPT ;  /* 0x000000ff0600728c */ /* 0x004fc8000bf05070 */
[----:B------:R-:W-:-:S09]  /*01d0*/  UISETP.NE.AND.EX UP0, UPT, UR7, URZ, UPT, UP0 ;  /* 0x000000ff0700728c */ /* 0x000fd2000bf05300 */
[----:B------:R-:W-:Y:S05]  /*01e0*/  BRA.U !UP0, `(.L_x_3) ;  /* 0x00000001080c7547 */ /* 0x000fea000b800000 */
[----:B------:R-:W2:Y:S02]  /*01f0*/  LDC.64 R78, c[0x0][0x8a8] ;  /* 0x00022a00ff4e7b82 */ /* 0x000ea40000000a00 */
[----:B--2---:R2:W5:Y:S01]  /*0200*/  LDG.E R78, desc[UR46][R78.64] ;  /* 0x0000002e4e4e7981 */ /* 0x004562000c1e1900 */
[----:B------:R-:W-:Y:S05]  /*0210*/  BRA `(.L_x_2) ;  /* 0x0000000000087947 */ /* 0x000fea0003800000 */
.L_x_3:
[----:B------:R-:W2:Y:S02]  /*0220*/  LDCU UR6, c[0x0][0x8a0] ;  /* 0x00011400ff0677ac */ /* 0x000ea40008000800 */
[----:B--2---:R-:W-:Y:S02]  /*0230*/  MOV R78, UR6 ;  /* 0x00000006004e7c02 */ /* 0x004fe40008000f00 */
.L_x_2:
[----:B------:R-:W-:Y:S01]  /*0240*/  IMAD.U32 R0, RZ, RZ, UR8 ;  /* 0x00000008ff007e24 */ /* 0x000fe2000f8e00ff */
[----:B------:R-:W-:Y:S04]  /*0250*/  BSSY.RECONVERGENT B0, `(.L_x_4) ;  /* 0x000000c000007945 */ /* 0x000fe80003800200 */
[C---:B------:R-:W-:Y:S02]  /*0260*/  ISETP.NE.OR P1, PT, R0.reuse, 0x1, !P5 ;  /* 0x000000010000780c */ /* 0x040fe40006f25670 */
[----:B------:R-:W-:-:S11]  /*0270*/  ISETP.NE.OR P0, PT, R0, 0x3, !P5 ;  /* 0x000000030000780c */ /* 0x000fd60006f05670 */
[----:B------:R-:W-:Y:S05]  /*0280*/  @P1 BRA `(.L_x_5) ;  /* 0x0000000000201947 */ /* 0x000fea0003800000 */
[----:B------:R-:W3:Y:S02]  /*0290*/  LDCU.64 UR6, c[0x0][0x348] ;  /* 0x00006900ff0677ac */ /* 0x000ee40008000a00 */
[----:B---3--:R-:W-:Y:S02]  /*02a0*/  UIADD3 UR10, UP1, UPT, UR6, 0x80, URZ ;  /* 0x00000080060a7890 */ /* 0x008fe4000ff3e0ff */
[----:B------:R-:W-:Y:S02]  /*02b0*/  UIADD3 UR6, UP0, UPT, UR6, 0x180, URZ ;  /* 0x0000018006067890 */ /* 0x000fe4000ff1e0ff */
[----:B------:R-:W-:Y:S02]  /*02c0*/  UIADD3.X UR11, UPT, UPT, URZ, UR7, URZ, UP1, !UPT ;  /* 0x00000007ff0b7290 */ /* 0x000fe40008ffe4ff */
[----:B------:R-:W-:-:S07]  /*02d0*/  UIADD3.X UR7, UPT, UPT, URZ, UR7, URZ, UP0, !UPT ;  /* 0x00000007ff077290 */ /* 0x000fce00087fe4ff */
[----:B------:R3:W-:Y:S02]  /*02e0*/  UTMACCTL.PF [UR10] ;  /* 0x000000000a0079b9 */ /* 0x0007e40008040000 */
[----:B------:R3:W-:Y:S02]  /*02f0*/  UTMACCTL.PF [UR6] ;  /* 0x00000000060079b9 */ /* 0x0007e40008040000 */
[----:B---3--:R-:W-:Y:S01]  /*0300*/  NOP ;  /* 0x0000000000007918 */ /* 0x008fe20000000000 */
.L_x_5:
[----:B------:R-:W-:Y:S05]  /*0310*/  BSYNC.RECONVERGENT B0 ;  /* 0x0000000000007941 */ /* 0x000fea0003800200 */
.L_x_4:
[----:B------:R-:W-:Y:S04]  /*0320*/  BSSY.RECONVERGENT B0, `(.L_x_6) ;  /* 0x000000a000007945 */ /* 0x000fe80003800200 */
        /* <DEDUP_REMOVED lines=9> */
.L_x_7:
[----:B------:R-:W-:Y:S05]  /*03c0*/  BSYNC.RECONVERGENT B0 ;  /* 0x0000000000007941 */ /* 0x000fea0003800200 */
.L_x_6:
[----:B------:R-:W3:Y:S01]  /*03d0*/  LDCU.64 UR6, c[0x0][0x888] ;  /* 0x00011100ff0677ac */ /* 0x000ee20008000a00 */
[----:B------:R-:W-:Y:S02]  /*03e0*/  UISETP.EQ.U32.AND UP1, UPT, UR4, URZ, UPT ;  /* 0x000000ff0400728c */ /* 0x000fe4000bf22070 */
[----:B------:R-:W-:Y:S02]  /*03f0*/  UPLOP3.LUT UP2, UPT, UPT, UPT, UPT, 0x80, 0x8 ;  /* 0x000000000008789c */ /* 0x000fe40003f4f070 */
[----:B---3--:R-:W-:-:S04]  /*0400*/  UISETP.NE.U32.AND UP0, UPT, UR6, URZ, UPT ;  /* 0x000000ff0600728c */ /* 0x008fc8000bf05070 */
[----:B------:R-:W-:-:S04]  /*0410*/  UISETP.NE.AND.EX UP0, UPT, UR7, URZ, UPT, UP0 ;  /* 0x000000ff0700728c */ /* 0x000fc8000bf05300 */
[----:B------:R-:W-:-:S04]  /*0420*/  UISETP.EQ.OR.EX UP3, UPT, UR5, URZ, !UP0, UP1 ;  /* 0x000000ff0500728c */ /* 0x000fc8000c762710 */
[----:B------:R-:W-:-:S05]  /*0430*/  UP2UR UR50, UPR, URZ, 0x8 ;  /* 0x00000008ff327883 */ /* 0x000fca0008000000 */
[----:B------:R-:W-:Y:S07]  /*0440*/  BRA.U !UP3, `(.L_x_8) ;  /* 0x000000010b207547 */ /* 0x000fee000b800000 */
[----:B-----5:R-:W-:Y:S01]  /*0450*/  R2UR UR6, R82 ;  /* 0x00000000520672ca */ /* 0x020fe200000e0000 */
[----:B------:R-:W-:Y:S02]  /*0460*/  UISETP.NE.U32.AND UP2, UPT, UR4, URZ, UPT ;  /* 0x000000ff0400728c */ /* 0x000fe4000bf45070 */
[----:B------:R-:W-:Y:S02]  /*0470*/  USEL UR4, URZ, 0xffffffff, UP0 ;  /* 0xffffffffff047887 */ /* 0x000fe40008000000 */
[----:B------:R-:W-:-:S08]  /*0480*/  UISETP.NE.AND.EX UP2, UPT, UR5, URZ, UPT, UP2 ;  /* 0x000000ff0500728c */ /* 0x000fd0000bf45320 */
[----:B------:R-:W-:-:S04]  /*0490*/  UISETP.NE.AND UP1, UPT, UR6, URZ, UPT ;  /* 0x000000ff0600728c */ /* 0x000fc8000bf25270 */
[----:B------:R-:W-:-:S04]  /*04a0*/  @!UP2 USEL UR4, URZ, 0xffffffff, UP1 ;  /* 0xffffffffff04a887 */ /* 0x000fc80008800000 */
[----:B------:R-:W-:-:S04]  /*04b0*/  ULOP3.LUT UR4, UR4, 0x1, URZ, 0xc0, !UPT ;  /* 0x0000000104047892 */ /* 0x000fc8000f8ec0ff */
[----:B------:R-:W-:-:S11]  /*04c0*/  UISETP.NE.U32.AND UP2, UPT, UR4, 0x1, UPT ;  /* 0x000000010400788c */ /* 0x000fd6000bf45070 */
.L_x_8:
[----:B------:R-:W3:Y:S01]  /*04d0*/  SHFL.IDX PT, R2, R154, RZ, 0x1f ;  /* 0x00001fff9a027589 */ /* 0x000ee200000e0000 */
[----:B------:R-:W-:-:S04]  /*04e0*/  UISETP.NE.AND UP1, UPT, UR8, 0x2, UPT ;  /* 0x000000020800788c */ /* 0x000fc8000bf25270 */
[----:B------:R-:W-:Y:S01]  /*04f0*/  USEL UR6, URZ, 0x1, UP1 ;  /* 0x00000001ff067887 */ /* 0x000fe20008800000 */
[----:B---3--:R-:W-:-:S13]  /*0500*/  ISETP.NE.AND P0, PT, R2, RZ, PT ;  /* 0x000000ff0200720c */ /* 0x008fda0003f05270 */
[----:B------:R-:W-:Y:S05]  /*0510*/  @P0 BRA `(.L_x_9) ;  /* 0x0000000000940947 */ /* 0x000fea0003800000 */
[----:B------:R-:W-:Y:S01]  /*0520*/  ELECT P0, URZ, PT ;  /* 0x0000000000ff782f */ /* 0x000fe20003800000 */
[----:B------:R-:W-:-:S12]  /*0530*/  BSSY.RECONVERGENT B0, `(.L_x_9) ;  /* 0x0000023000007945 */ /* 0x000fd80003800200 */
[----:B------:R-:W-:Y:S05]  /*0540*/  @!P0 BRA `(.L_x_10) ;  /* 0x0000000000848947 */ /* 0x000fea0003800000 */
[----:B------:R-:W3:Y:S01]  /*0550*/  S2UR UR5, SR_CgaCtaId ;  /* 0x00000000000579c3 */ /* 0x000ee20000008800 */
[----:B------:R-:W-:Y:S01]  /*0560*/  UMOV UR7, 0x400 ;  /* 0x0000040000077882 */ /* 0x000fe20000000000 */
[----:B------:R-:W-:Y:S02]  /*0570*/  UMOV UR4, 0x1 ;  /* 0x0000000100047882 */ /* 0x000fe40000000000 */
[----:B------:R-:W-:-:S04]  /*0580*/  UIADD3 UR10, UPT, UPT, -UR4, 0x100000, URZ ;  /* 0x00100000040a7890 */ /* 0x000fc8000fffe1ff */
[----:B------:R-:W-:Y:S02]  /*0590*/  USHF.L.U32 UR11, UR10, 0xb, URZ ;  /* 0x0000000b0a0b7899 */ /* 0x000fe400080006ff */
[----:B------:R-:W-:Y:S02]  /*05a0*/  USHF.L.U32 UR10, UR10, 0x1, URZ ;  /* 0x000000010a0a7899 */ /* 0x000fe400080006ff */
[----:B---3--:R-:W-:Y:S01]  /*05b0*/  ULEA UR5, UR5, UR7, 0x18 ;  /* 0x0000000705057291 */ /* 0x008fe2000f8ec0ff */
[----:B------:R-:W3:Y:S11]  /*05c0*/  FENCE.VIEW.ASYNC.S ;  /* 0x00000000000073c6 */ /* 0x000ef60000000000 */
[----:B---3--:R3:W4:Y:S01]  /*05d0*/  SYNCS.EXCH.64 URZ, [UR5], UR10 ;  /* 0x0000000a05ff75b2 */ /* 0x0087220008000100 */
[----:B------:R3:W1:Y:S01]  /*05e0*/  SYNCS.EXCH.64 URZ, [UR5+0x60], UR10 ;  /* 0x0000600a05ff75b2 */ /* 0x0006620008000100 */
        /* <DEDUP_REMOVED lines=21> */
[----:B------:R3:W1:Y:S02]  /*0740*/  SYNCS.EXCH.64 URZ, [UR5+0xb8], UR10 ;  /* 0x0000b80a05ff75b2 */ /* 0x0006640008000100 */
[----:B---34-:R-:W-:Y:S01]  /*0750*/  NOP ;  /* 0x0000000000007918 */ /* 0x018fe20000000000 */
.L_x_10:
[----:B------:R-:W-:Y:S05]  /*0760*/  BSYNC.RECONVERGENT B0 ;  /* 0x0000000000007941 */ /* 0x000fea0003800200 */
.L_x_9:
[----:B------:R-:W3:Y:S01]  /*0770*/  SHFL.IDX PT, R2, R154, RZ, 0x1f ;  /* 0x00001fff9a027589 */ /* 0x000ee200000e0000 */
[----:B------:R-:W-:Y:S01]  /*0780*/  NOP ;  /* 0x0000000000007918 */ /* 0x000fe20000000000 */
[----:B---3--:R-:W-:-:S13]  /*0790*/  ISETP.NE.AND P0, PT, R2, 0x1, PT ;  /* 0x000000010200780c */ /* 0x008fda0003f05270 */
[----:B------:R-:W-:Y:S05]  /*07a0*/  @P0 BRA `(.L_x_11) ;  /* 0x0000000000480947 */ /* 0x000fea0003800000 */
[----:B------:R-:W3:Y:S01]  /*07b0*/  S2UR UR7, SR_CgaCtaId ;  /* 0x00000000000779c3 */ /* 0x000ee20000008800 */
[----:B------:R-:W-:Y:S01]  /*07c0*/  UMOV UR9, 0x400 ;  /* 0x0000040000097882 */ /* 0x000fe20000000000 */
[----:B------:R-:W-:Y:S01]  /*07d0*/  UMOV UR5, 0x20 ;  /* 0x0000002000057882 */ /* 0x000fe20000000000 */
[----:B------:R-:W-:Y:S01]  /*07e0*/  UMOV UR4, 0x80 ;  /* 0x0000008000047882 */ /* 0x000fe20000000000 */
[----:B------:R-:W-:-:S04]  /*07f0*/  UIADD3 UR10, UPT, UPT, -UR5, 0x100000, URZ ;  /* 0x00100000050a7890 */ /* 0x000fc8000fffe1ff */
[----:B------:R-:W-:Y:S02]  /*0800*/  USHF.L.U32 UR11, UR10, 0xb, URZ ;  /* 0x0000000b0a0b7899 */ /* 0x000fe400080006ff */
[----:B------:R-:W-:Y:S02]  /*0810*/  USHF.L.U32 UR10, UR10, 0x1, URZ ;  /* 0x000000010a0a7899 */ /* 0x000fe400080006ff */
[----:B------:R-:W-:-:S04]  /*0820*/  UIADD3 UR4, UPT, UPT, -UR4, 0x100000, URZ ;  /* 0x0010000004047890 */ /* 0x000fc8000fffe1ff */
[----:B------:R-:W-:Y:S02]  /*0830*/  USHF.L.U32 UR5, UR4, 0xb, URZ ;  /* 0x0000000b04057899 */ /* 0x000fe400080006ff */
[----:B------:R-:W-:Y:S01]  /*0840*/  USHF.L.U32 UR4, UR4, 0x1, URZ ;  /* 0x0000000104047899 */ /* 0x000fe200080006ff */
[----:B------:R-:W-:Y:S01]  /*0850*/  ELECT P0, URZ, PT ;  /* 0x0000000000ff782f */ /* 0x000fe20003800000 */
[----:B---3--:R-:W-:Y:S01]  /*0860*/  ULEA UR7, UR7, UR9, 0x18 ;  /* 0x0000000907077291 */ /* 0x008fe2000f8ec0ff */
[----:B------:R-:W3:Y:S11]  /*0870*/  FENCE.VIEW.ASYNC.S ;  /* 0x00000000000073c6 */ /* 0x000ef60000000000 */
[----:B---3--:R3:W4:Y:S01]  /*0880*/  SYNCS.EXCH.64 URZ, [UR7+0xc0], UR10 ;  /* 0x0000c00a07ff75b2 */ /* 0x0087220008000100 */
[----:B------:R3:W1:Y:S01]  /*0890*/  SYNCS.EXCH.64 URZ, [UR7+0xd0], UR4 ;  /* 0x0000d00407ff75b2 */ /* 0x0006620008000100 */
[----:B------:R3:W1:Y:S01]  /*08a0*/  SYNCS.EXCH.64 URZ, [UR7+0xc8], UR10 ;  /* 0x0000c80a07ff75b2 */ /* 0x0006620008000100 */
[----:B------:R3:W1:Y:S01]  /*08b0*/  SYNCS.EXCH.64 URZ, [UR7+0xd8], UR4 ;  /* 0x0000d80407ff75b2 */ /* 0x0006620008000100 */
[----:B------:R-:W-:Y:S01]  /*08c0*/  NOP ;  /* 0x0000000000007918 */ /* 0x000fe20000000000 */
.L_x_11:
[----:B------:R-:W2:Y:S01]  /*08d0*/  SHFL.IDX PT, R2, R154, RZ, 0x1f ;  /* 0x00001fff9a027589 */ /* 0x000ea200000e0000 */
[----:B------:R-:W-:Y:S01]  /*08e0*/  NOP ;  /* 0x0000000000007918 */ /* 0x000fe20000000000 */
[----:B--2---:R-:W-:-:S13]  /*08f0*/  ISETP.NE.AND P0, PT, R2, 0x3, PT ;  /* 0x000000030200780c */ /* 0x004fda0003f05270 */
[----:B------:R-:W-:Y:S05]  /*0900*/  @P0 BRA `(.L_x_12) ;  /* 0x0000000000300947 */ /* 0x000fea0003800000 */
[----:B---3--:R-:W2:Y:S01]  /*0910*/  S2UR UR5, SR_CgaCtaId ;  /* 0x00000000000579c3 */ /* 0x008ea20000008800 */
[----:B------:R-:W-:Y:S01]  /*0920*/  UMOV UR7, 0x400 ;  /* 0x0000040000077882 */ /* 0x000fe20000000000 */
[----:B------:R-:W-:Y:S01]  /*0930*/  UMOV UR4, 0x20 ;  /* 0x0000002000047882 */ /* 0x000fe20000000000 */
[----:B------:R-:W-:Y:S01]  /*0940*/  ELECT P0, URZ, PT ;  /* 0x0000000000ff782f */ /* 0x000fe20003800000 */
[----:B------:R-:W-:-:S04]  /*0950*/  UIADD3 UR10, UPT, UPT, -UR4, 0x100000, URZ ;  /* 0x00100000040a7890 */ /* 0x000fc8000fffe1ff */
[----:B------:R-:W-:Y:S02]  /*0960*/  USHF.L.U32 UR11, UR10, 0xb, URZ ;  /* 0x0000000b0a0b7899 */ /* 0x000fe400080006ff */
[----:B------:R-:W-:Y:S02]  /*0970*/  USHF.L.U32 UR10, UR10, 0x1, URZ ;  /* 0x000000010a0a7899 */ /* 0x000fe400080006ff */
[----:B--2---:R-:W-:Y:S01]  /*0980*/  ULEA UR5, UR5, UR7, 0x18 ;  /* 0x0000000705057291 */ /* 0x004fe2000f8ec0ff */
[----:B------:R-:W2:Y:S11]  /*0990*/  FENCE.VIEW.ASYNC.S ;  /* 0x00000000000073c6 */ /* 0x000eb60000000000 */
[----:B--2---:R2:W3:Y:S01]  /*09a0*/  SYNCS.EXCH.64 URZ, [UR5+0xe0], UR10 ;  /* 0x0000e00a05ff75b2 */ /* 0x0044e20008000100 */
[----:B------:R2:W1:Y:S01]  /*09b0*/  SYNCS.EXCH.64 URZ, [UR5+0xe8], UR10 ;  /* 0x0000e80a05ff75b2 */ /* 0x0004620008000100 */
[----:B------:R-:W-:Y:S01]  /*09c0*/  NOP ;  /* 0x0000000000007918 */ /* 0x000fe20000000000 */
.L_x_12:
[----:B------:R-:W4:Y:S01]  /*09d0*/  SHFL.IDX PT, R2, R154, RZ, 0x1f ;  /* 0x00001fff9a027589 */ /* 0x000f2200000e0000 */
[----:B------:R-:W-:Y:S01]  /*09e0*/  NOP ;  /* 0x0000000000007918 */ /* 0x000fe20000000000 */
[----:B----4-:R-:W-:-:S13]  /*09f0*/  ISETP.NE.AND P0, PT, R2, 0x4, PT ;  /* 0x000000040200780c */ /* 0x010fda0003f05270 */
[----:B------:R-:W-:Y:S05]  /*0a00*/  @P0 BRA `(.L_x_13) ;  /* 0x00000000004c0947 */ /* 0x000fea0003800000 */
[----:B--23--:R-:W2:Y:S01]  /*0a10*/  S2UR UR5, SR_CgaCtaId ;  /* 0x00000000000579c3 */ /* 0x00cea20000008800 */
[----:B------:R-:W-:Y:S01]  /*0a20*/  UMOV UR9, 0x100 ;  /* 0x0000010000097882 */ /* 0x000fe20000000000 */
[----:B------:R-:W-:Y:S01]  /*0a30*/  UMOV UR7, 0x400 ;  /* 0x0000040000077882 */ /* 0x000fe20000000000 */
[----:B------:R-:W-:Y:S01]  /*0a40*/  USEL UR9, UR9, 0xe0, UP2 ;  /* 0x000000e009097887 */ /* 0x000fe20009000000 */
[----:B------:R-:W-:Y:S01]  /*0a50*/  UMOV UR4, 0x1 ;  /* 0x0000000100047882 */ /* 0x000fe20000000000 */
[----:B------:R-:W-:Y:S01]  /*0a60*/  ELECT P0, URZ, PT ;  /* 0x0000000000ff782f */ /* 0x000fe20003800000 */
[----:B------:R-:W-:-:S04]  /*0a70*/  UIADD3 UR10, UPT, UPT, -UR4, 0x100000, URZ ;  /* 0x00100000040a7890 */ /* 0x000fc8000fffe1ff */
[----:B------:R-:W-:Y:S02]  /*0a80*/  USHF.L.U32 UR11, UR10, 0xb, URZ ;  /* 0x0000000b0a0b7899 */ /* 0x000fe400080006ff */
[----:B------:R-:W-:Y:S02]  /*0a90*/  USHF.L.U32 UR10, UR10, 0x1, URZ ;  /* 0x000000010a0a7899 */ /* 0x000fe400080006ff */
[----:B------:R-:W-:-:S04]  /*0aa0*/  UIADD3 UR12, UPT, UPT, -UR9, 0x100000, URZ ;  /* 0x00100000090c7890 */ /* 0x000fc8000fffe1ff */
[----:B------:R-:W-:Y:S02]  /*0ab0*/  USHF.L.U32 UR13, UR12, 0xb, URZ ;  /* 0x0000000b0c0d7899 */ /* 0x000fe400080006ff */
[----:B------:R-:W-:Y:S02]  /*0ac0*/  USHF.L.U32 UR12, UR12, 0x1, URZ ;  /* 0x000000010c0c7899 */ /* 0x000fe400080006ff */
[----:B--2---:R-:W-:Y:S01]  /*0ad0*/  ULEA UR5, UR5, UR7, 0x18 ;  /* 0x0000000705057291 */ /* 0x004fe2000f8ec0ff */
[----:B------:R-:W2:Y:S11]  /*0ae0*/  FENCE.VIEW.ASYNC.S ;  /* 0x00000000000073c6 */ /* 0x000eb60000000000 */
[----:B--2---:R4:W2:Y:S01]  /*0af0*/  SYNCS.EXCH.64 URZ, [UR5+0xf0], UR10 ;  /* 0x0000f00a05ff75b2 */ /* 0x0048a20008000100 */
[----:B------:R4:W3:Y:S01]  /*0b00*/  SYNCS.EXCH.64 URZ, [UR5+0x100], UR12 ;  /* 0x0001000c05ff75b2 */ /* 0x0008e20008000100 */
[----:B------:R4:W1:Y:S01]  /*0b10*/  SYNCS.EXCH.64 URZ, [UR5+0xf8], UR10 ;  /* 0x0000f80a05ff75b2 */ /* 0x0008620008000100 */
[----:B------:R4:W1:Y:S02]  /*0b20*/  SYNCS.EXCH.64 URZ, [UR5+0x108], UR12 ;  /* 0x0001080c05ff75b2 */ /* 0x0008640008000100 */
[----:B----4-:R-:W-:Y:S01]  /*0b30*/  NOP ;  /* 0x0000000000007918 */ /* 0x010fe20000000000 */
.L_x_13:
[----:B------:R-:W4:Y:S01]  /*0b40*/  SHFL.IDX PT, R2, R154, RZ, 0x1f ;  /* 0x00001fff9a027589 */ /* 0x000f2200000e0000 */
[----:B------:R-:W-:Y:S01]  /*0b50*/  NOP ;  /* 0x0000000000007918 */ /* 0x000fe20000000000 */
[----:B----4-:R-:W-:-:S13]  /*0b60*/  ISETP.NE.AND P0, PT, R2, 0x5, PT ;  /* 0x000000050200780c */ /* 0x010fda0003f05270 */
[----:B------:R-:W-:Y:S05]  /*0b70*/  @P0 BRA `(.L_x_14) ;  /* 0x0000000000580947 */ /* 0x000fea0003800000 */
[----:B---3--:R-:W3:Y:S01]  /*0b80*/  S2UR UR7, SR_CgaCtaId ;  /* 0x00000000000779c3 */ /* 0x008ee20000008800 */
[----:B------:R-:W-:Y:S01]  /*0b90*/  UMOV UR9, 0x400 ;  /* 0x0000040000097882 */ /* 0x000fe20000000000 */
[----:B--2---:R-:W-:Y:S01]  /*0ba0*/  UMOV UR5, 0x1 ;  /* 0x0000000100057882 */ /* 0x004fe20000000000 */
        /* <DEDUP_REMOVED lines=9> */
[----:B------:R-:W2:Y:S11]  /*0c40*/  FENCE.VIEW.ASYNC.S ;  /* 0x00000000000073c6 */ /* 0x000eb60000000000 */
[----:B--2---:R4:W2:Y:S01]  /*0c50*/  SYNCS.EXCH.64 URZ, [UR7+0x110], UR10 ;  /* 0x0001100a07ff75b2 */ /* 0x0048a20008000100 */
[----:B------:R4:W3:Y:S01]  /*0c60*/  SYNCS.EXCH.64 URZ, [UR7+0x130], UR4 ;  /* 0x0001300407ff75b2 */ /* 0x0008e20008000100 */
[----:B------:R4:W1:Y:S01]  /*0c70*/  SYNCS.EXCH.64 URZ, [UR7+0x118], UR10 ;  /* 0x0001180a07ff75b2 */ /* 0x0008620008000100 */
[----:B------:R4:W1:Y:S01]  /*0c80*/  SYNCS.EXCH.64 URZ, [UR7+0x138], UR4 ;  /* 0x0001380407ff75b2 */ /* 0x0008620008000100 */
[----:B------:R4:W1:Y:S01]  /*0c90*/  SYNCS.EXCH.64 URZ, [UR7+0x120], UR10 ;  /* 0x0001200a07ff75b2 */ /* 0x0008620008000100 */
[----:B------:R4:W1:Y:S01]  /*0ca0*/  SYNCS.EXCH.64 URZ, [UR7+0x140], UR4 ;  /* 0x0001400407ff75b2 */ /* 0x0008620008000100 */
[----:B------:R4:W1:Y:S01]  /*0cb0*/  SYNCS.EXCH.64 URZ, [UR7+0x128], UR10 ;  /* 0x0001280a07ff75b2 */ /* 0x0008620008000100 */
[----:B------:R4:W1:Y:S02]  /*0cc0*/  SYNCS.EXCH.64 URZ, [UR7+0x148], UR4 ;  /* 0x0001480407ff75b2 */ /* 0x0008640008000100 */
[----:B----4-:R-:W-:Y:S01]  /*0cd0*/  NOP ;  /* 0x0000000000007918 */ /* 0x010fe20000000000 */
.L_x_14:
[----:B------:R-:W4:Y:S01]  /*0ce0*/  SHFL.IDX PT, R2, R154, RZ, 0x1f ;  /* 0x00001fff9a027589 */ /* 0x000f2200000e0000 */
[----:B------:R-:W-:Y:S01]  /*0cf0*/  NOP ;  /* 0x0000000000007918 */ /* 0x000fe20000000000 */
[----:B----4-:R-:W-:-:S13]  /*0d00*/  ISETP.NE.AND P0, PT, R2, 0x3, PT ;  /* 0x000000030200780c */ /* 0x010fda0003f05270 */
[----:B------:R-:W-:Y:S05]  /*0d10*/  @P0 BRA `(.L_x_15) ;  /* 0x0000000000380947 */ /* 0x000fea0003800000 */
[----:B--23--:R-:W2:Y:S01]  /*0d20*/  S2UR UR5, SR_CgaCtaId ;  /* 0x00000000000579c3 */ /* 0x00cea20000008800 */
        /* <DEDUP_REMOVED lines=13> */
.L_x_15:
[----:B--23--:R-:W2:Y:S01]  /*0e00*/  S2UR UR5, SR_CTAID.X ;  /* 0x00000000000579c3 */ /* 0x00cea20000002500 */
[----:B------:R-:W-:-:S05]  /*0e10*/  CS2R.32 R152, SR_CgaSize ;  /* 0x0000000000987805 */ /* 0x000fca0000008a00 */
[----:B------:R-:W-:-:S05]  /*0e20*/  IMAD R152, R152, -0xa0, RZ ;  /* 0xffffff6098987824 */ /* 0x000fca00078e02ff */
[----:B------:R-:W-:-:S14]  /*0e30*/  R2UR UR9, R152 ;  /* 0x00000000980972ca */ /* 0x000fdc00000e0000 */
[----:B------:R-:W3:Y:S01]  /*0e40*/  LDCU UR9, c[0x0][UR9+0x2b0] ;  /* 0x00005600090977ac */ /* 0x000ee20008000800 */
[----:B------:R-:W-:Y:S01]  /*0e50*/  NOP ;  /* 0x0000000000007918 */ /* 0x000fe20000000000 */
[----:B------:R-:W-:-:S05]  /*0e60*/  CS2R.32 R152, SR_CgaSize ;  /* 0x0000000000987805 */ /* 0x000fca0000008a00 */
[----:B------:R-:W-:-:S05]  /*0e70*/  IMAD R152, R152, -0xa0, RZ ;  /* 0xffffff6098987824 */ /* 0x000fca00078e02ff */
[----:B------:R-:W-:-:S14]  /*0e80*/  R2UR UR7, R152 ;  /* 0x00000000980772ca */ /* 0x000fdc00000e0000 */
[----:B------:R-:W4:Y:S01]  /*0e90*/  LDCU UR7, c[0x0][UR7+0x2b4] ;  /* 0x00005680070777ac */ /* 0x000f220008000800 */
[----:B------:R-:W1:Y:S08]  /*0ea0*/  S2UR UR4, SR_CTAID.Y ;  /* 0x00000000000479c3 */ /* 0x000e700000002600 */
[----:B------:R-:W4:Y:S01]  /*0eb0*/  LDC R9, c[0x0][0xb24] ;  /* 0x0002c900ff097b82 */ /* 0x000f220000000800 */
[----:B--2---:R-:W-:-:S02]  /*0ec0*/  I2FP.F32.U32 R4, UR5 ;  /* 0x0000000500047c45 */ /* 0x004fc40008201000 */
[----:B------:R-:W-:-:S05]  /*0ed0*/  CS2R.32 R5, SR_CgaSize ;  /* 0x0000000000057805 */ /* 0x000fca0000008a00 */
[----:B------:R-:W-:-:S06]  /*0ee0*/  IMAD R5, R5, -0xa0, RZ ;  /* 0xffffff6005057824 */ /* 0x000fcc00078e02ff */
[----:B------:R-:W2:Y:S01]  /*0ef0*/  LDC R5, c[0x0][R5+0x2a0] ;  /* 0x0000a80005057b82 */ /* 0x000ea20000000800 */
[----:B------:R-:W-:Y:S01]  /*0f00*/  MOV R21, UR5 ;  /* 0x0000000500157c02 */ /* 0x000fe20008000f00 */
[----:B---3--:R-:W-:Y:S01]  /*0f10*/  FMUL R4, R4, UR9 ;  /* 0x0000000904047c20 */ /* 0x008fe20008400000 */
[----:B-1----:R-:W-:Y:S02]  /*0f20*/  I2FP.F32.U32 R2, UR4 ;  /* 0x0000000400027c45 */ /* 0x002fe40008201000 */
[----:B------:R-:W-:-:S05]  /*0f30*/  CS2R.32 R3, SR_CgaSize ;  /* 0x0000000000037805 */ /* 0x000fca0000008a00 */
[----:B------:R-:W-:-:S06]  /*0f40*/  IMAD R3, R3, -0xa0, RZ ;  /* 0xffffff6003037824 */ /* 0x000fcc00078e02ff */
[----:B------:R-:W1:Y:S01]  /*0f50*/  LDC R3, c[0x0][R3+0x2a4] ;  /* 0x0000a90003037b82 */ /* 0x000e620000000800 */
[----:B------:R-:W3:Y:S01]  /*0f60*/  F2I.U32.TRUNC.NTZ R152, R4 ;  /* 0x0000000400987305 */ /* 0x000ee2000020f000 */
[----:B------:R-:W-:Y:S01]  /*0f70*/  MOV R20, UR4 ;  /* 0x0000000400147c02 */ /* 0x000fe20008000f00 */
[----:B----4-:R-:W-:-:S05]  /*0f80*/  FMUL R2, R2, UR7 ;  /* 0x0000000702027c20 */ /* 0x010fca0008400000 */
[----:B------:R-:W-:Y:S01]  /*0f90*/  BAR.SYNC.DEFER_BLOCKING 0x0 ;  /* 0x0000000000007b1d */ /* 0x000fe20000010000 */
[----:B------:R-:W-:-:S05]  /*0fa0*/  ISETP.GE.AND P0, PT, R9, 0x1, PT ;  /* 0x000000010900780c */ /* 0x000fca0003f06270 */
[----:B------:R-:W4:Y:S02]  /*0fb0*/  F2I.U32.TRUNC.NTZ R150, R2 ;  /* 0x0000000200967305 */ /* 0x000f24000020f000 */
[----:B------:R-:W1:Y:S01]  /*0fc0*/  S2UR UR36, SR_CTAID.Z ;  /* 0x00000000002479c3 */ /* 0x000e620000002700 */
[----:B---3--:R-:W-:-:S05]  /*0fd0*/  IADD3 R152, PT, PT, -R152, RZ, RZ ;  /* 0x000000ff98987210 */ /* 0x008fca0007ffe1ff */
[----:B--2---:R-:W-:Y:S01]  /*0fe0*/  IMAD R152, R5, R152, UR5 ;  /* 0x0000000505987e24 */ /* 0x004fe2000f8e0298 */
[----:B----4-:R-:W-:-:S05]  /*0ff0*/  IADD3 R150, PT, PT, -R150, RZ, RZ ;  /* 0x000000ff96967210 */ /* 0x010fca0007ffe1ff */
[----:B-1----:R-:W-:Y:S01]  /*1000*/  IMAD R150, R3, R150, UR4 ;  /* 0x0000000403967e24 */ /* 0x002fe2000f8e0296 */
[----:B------:R-:W-:Y:S06]  /*1010*/  @!P0 BRA `(.L_x_16) ;  /* 0x0000000000b88947 */ /* 0x000fec0003800000 */
[----:B------:R-:W1:Y:S01]  /*1020*/  LDC.64 R4, c[0x0][0xb18] ;  /* 0x0002c600ff047b82 */ /* 0x000e620000000a00 */
[----:B------:R-:W-:-:S07]  /*1030*/  ISETP.NE.AND P0, PT, R9, 0x1, PT ;  /* 0x000000010900780c */ /* 0x000fce0003f05270 */
[----:B------:R-:W2:Y:S08]  /*1040*/  LDC R10, c[0x0][0xb0c] ;  /* 0x0002c300ff0a7b82 */ /* 0x000eb00000000800 */
[----:B------:R-:W3:Y:S08]  /*1050*/  LDC R11, c[0x0][0x370] ;  /* 0x0000dc00ff0b7b82 */ /* 0x000ef00000000800 */
[----:B------:R-:W4:Y:S01]  /*1060*/  LDC R12, c[0x0][0x374] ;  /* 0x0000dd00ff0c7b82 */ /* 0x000f220000000800 */
[----:B-1----:R-:W-:-:S07]  /*1070*/  ISETP.NE.AND P1, PT, R4, 0x1, PT ;  /* 0x000000010400780c */ /* 0x002fce0003f25270 */
[----:B------:R-:W3:Y:S01]  /*1080*/  LDC.64 R6, c[0x0][0xb10] ;  /* 0x0002c400ff067b82 */ /* 0x000ee20000000a00 */
[----:B--2---:R-:W-:-:S07]  /*1090*/  ISETP.NE.AND P2, PT, R10, 0x1, PT ;  /* 0x000000010a00780c */ /* 0x004fce0003f45270 */
[----:B------:R-:W1:Y:S08]  /*10a0*/  LDC R8, c[0x0][0xb20] ;  /* 0x0002c800ff087b82 */ /* 0x000e700000000800 */
[----:B------:R-:W2:Y:S01]  /*10b0*/  LDC.64 R2, c[0x0][0xb28] ;  /* 0x0002ca00ff027b82 */ /* 0x000ea20000000a00 */
[----:B----4-:R-:W-:-:S04]  /*10c0*/  IMAD.HI.U32 R13, R12, R5, RZ ;  /* 0x000000050c0d7227 */ /* 0x010fc800078e00ff */
[----:B------:R-:W-:-:S04]  /*10d0*/  IMAD.HI.U32 R5, R20, R5, RZ ;  /* 0x0000000514057227 */ /* 0x000fc800078e00ff */
[----:B---3--:R-:W-:-:S04]  /*10e0*/  IMAD.HI.U32 R14, R11, R6, RZ ;  /* 0x000000060b0e7227 */ /* 0x008fc800078e00ff */
[C---:B------:R-:W-:Y:S01]  /*10f0*/  IMAD.HI.U32 R16, R21.reuse, R6, RZ ;  /* 0x0000000615107227 */ /* 0x040fe200078e00ff */
[-C--:B------:R-:W-:Y:S02]  /*1100*/  @P2 SHF.R.U32.HI R11, RZ, R7.reuse, R14 ;  /* 0x00000007ff0b2219 */ /* 0x080fe4000001160e */
[-C--:B-1----:R-:W-:Y:S02]  /*1110*/  @P1 SHF.R.U32.HI R12, RZ, R8.reuse, R13 ;  /* 0x00000008ff0c1219 */ /* 0x082fe4000001160d */
[----:B------:R-:W-:Y:S02]  /*1120*/  SHF.R.U32.HI R5, RZ, R8, R5 ;  /* 0x00000008ff057219 */ /* 0x000fe40000011605 */
[----:B------:R-:W-:Y:S02]  /*1130*/  SHF.R.U32.HI R16, RZ, R7, R16 ;  /* 0x00000007ff107219 */ /* 0x000fe40000011610 */
[----:B------:R-:W-:Y:S01]  /*1140*/  SEL R5, R20, R5, !P1 ;  /* 0x0000000514057207 */ /* 0x000fe20004800000 */
[----:B--2---:R-:W-:Y:S01]  /*1150*/  IMAD.HI.U32 R14, R12, R2, RZ ;  /* 0x000000020c0e7227 */ /* 0x004fe200078e00ff */
[----:B------:R-:W-:-:S02]  /*1160*/  SEL R7, R21, R16, !P2 ;  /* 0x0000001015077207 */ /* 0x000fc40005000000 */
[----:B------:R-:W-:Y:S01]  /*1170*/  IADD3 R13, PT, PT, -R5, RZ, RZ ;  /* 0x000000ff050d7210 */ /* 0x000fe20007ffe1ff */
[----:B------:R-:W-:Y:S01]  /*1180*/  IMAD.HI.U32 R6, R11, R2, RZ ;  /* 0x000000020b067227 */ /* 0x000fe200078e00ff */
[----:B------:R-:W-:-:S03]  /*1190*/  @P0 SHF.R.U32.HI R12, RZ, R3, R14 ;  /* 0x00000003ff0c0219 */ /* 0x000fc6000001160e */
[----:B------:R-:W-:Y:S01]  /*11a0*/  IMAD R13, R4, R13, R20 ;  /* 0x0000000d040d7224 */ /* 0x000fe200078e0214 */
[----:B------:R-:W-:Y:S01]  /*11b0*/  @P0 SHF.R.U32.HI R11, RZ, R3, R6 ;  /* 0x00000003ff0b0219 */ /* 0x000fe20000011606 */
[----:B------:R-:W-:-:S04]  /*11c0*/  IMAD R12, R12, R9, RZ ;  /* 0x000000090c0c7224 */ /* 0x000fc800078e02ff */
[----:B------:R-:W-:Y:S01]  /*11d0*/  IMAD R6, R11, R9, RZ ;  /* 0x000000090b067224 */ /* 0x000fe200078e02ff */
[----:B------:R-:W-:-:S04]  /*11e0*/  ISETP.GE.AND P1, PT, R5, R12, PT ;  /* 0x0000000c0500720c */ /* 0x000fc80003f26270 */
[----:B------:R-:W-:Y:S01]  /*11f0*/  ISETP.GE.OR P1, PT, R7, R6, P1 ;  /* 0x000000060700720c */ /* 0x000fe20000f26670 */
[----:B------:R-:W-:-:S05]  /*1200*/  IMAD.HI.U32 R6, R5, R2, RZ ;  /* 0x0000000205067227 */ /* 0x000fca00078e00ff */
[----:B------:R-:W-:-:S04]  /*1210*/  SHF.R.U32.HI R6, RZ, R3, R6 ;  /* 0x00000003ff067219 */ /* 0x000fc80000011606 */
[----:B------:R-:W-:-:S03]  /*1220*/  SEL R6, R5, R6, !P0 ;  /* 0x0000000605067207 */ /* 0x000fc60004000000 */
[----:B------:R-:W-:Y:S01]  /*1230*/  @!P1 IMAD.HI.U32 R8, R7, R2, RZ ;  /* 0x0000000207089227 */ /* 0x000fe200078e00ff */
[----:B------:R-:W-:-:S04]  /*1240*/  IADD3 R2, PT, PT, -R6, RZ, RZ ;  /* 0x000000ff06027210 */ /* 0x000fc80007ffe1ff */
[----:B------:R-:W-:Y:S01]  /*1250*/  @!P1 SHF.R.U32.HI R8, RZ, R3, R8 ;  /* 0x00000003ff089219 */ /* 0x000fe20000011608 */
[----:B------:R-:W-:-:S03]  /*1260*/  IMAD R2, R9, R2, R5 ;  /* 0x0000000209027224 */ /* 0x000fc600078e0205 */
[----:B------:R-:W-:-:S05]  /*1270*/  @!P1 SEL R3, R7, R8, !P0 ;  /* 0x0000000807039207 */ /* 0x000fca0004000000 */
[--C-:B------:R-:W-:Y:S02]  /*1280*/  @!P1 IMAD.IADD R6, R6, 0x1, -R3.reuse ;  /* 0x0000000106069824 */ /* 0x100fe400078e0a03 */
[----:B------:R-:W-:Y:S01]  /*1290*/  @!P1 IMAD R3, R2, R11, R3 ;  /* 0x0000000b02039224 */ /* 0x000fe200078e0203 */
[----:B------:R-:W-:Y:S01]  /*12a0*/  IADD3 R2, PT, PT, -R7, RZ, RZ ;  /* 0x000000ff07027210 */ /* 0x000fe20007ffe1ff */
[----:B------:R-:W-:Y:S02]  /*12b0*/  @!P1 IMAD R5, R6, R9, R7 ;  /* 0x0000000906059224 */ /* 0x000fe400078e0207 */
[----:B------:R-:W-:Y:S02]  /*12c0*/  @!P1 IMAD.MOV.U32 R7, RZ, RZ, R3 ;  /* 0x000000ffff079224 */ /* 0x000fe400078e0003 */
[----:B------:R-:W-:Y:S02]  /*12d0*/  IMAD R2, R10, R2, R21 ;  /* 0x000000020a027224 */ /* 0x000fe400078e0215 */
[----:B------:R-:W-:-:S02]  /*12e0*/  IMAD R20, R5, R4, R13 ;  /* 0x0000000405147224 */ /* 0x000fc400078e020d */
[----:B------:R-:W-:Y:S02]  /*12f0*/  IMAD R21, R7, R10, R2 ;  /* 0x0000000a07157224 */ /* 0x000fe400078e0202 */
.L_x_16:
[----:B------:R-:W1:Y:S01]  /*1300*/  LDCU UR4, c[0x0][0xb30] ;  /* 0x00016600ff0477ac */ /* 0x000e620008000800 */
[----:B------:R-:W2:Y:S08]  /*1310*/  S2UR UR37, SR_CgaCtaId ;  /* 0x00000000002579c3 */ /* 0x000eb00000008800 */
[----:B------:R-:W3:Y:S01]  /*1320*/  LDC R72, c[0x0][0xb24] ;  /* 0x0002c900ff487b82 */ /* 0x000ee20000000800 */
[----:B-1----:R-:W-:-:S09]  /*1330*/  UISETP.NE.AND UP1, UPT, UR4, 0x1, UPT ;  /* 0x000000010400788c */ /* 0x002fd2000bf25270 */
[----:B--2---:R-:W-:Y:S05]  /*1340*/  BRA.U UP1, `(.L_x_17) ;  /* 0x0000000101407547 */ /* 0x004fea000b800000 */
[----:B------:R-:W1:Y:S08]  /*1350*/  LDC.64 R4, c[0x0][0xb10] ;  /* 0x0002c400ff047b82 */ /* 0x000e700000000a00 */
[----:B------:R-:W2:Y:S08]  /*1360*/  LDC.64 R2, c[0x0][0xb18] ;  /* 0x0002c600ff027b82 */ /* 0x000eb00000000a00 */
[----:B------:R-:W4:Y:S08]  /*1370*/  LDC R6, c[0x0][0xb20] ;  /* 0x0002c800ff067b82 */ /* 0x000f300000000800 */
[----:B------:R-:W3:Y:S01]  /*1380*/  LDC R8, c[0x0][0xb0c] ;  /* 0x0002c300ff087b82 */ /* 0x000ee20000000800 */
[----:B-1----:R-:W-:-:S05]  /*1390*/  IMAD.HI.U32 R4, R21, R4, RZ ;  /* 0x0000000415047227 */ /* 0x002fca00078e00ff */
[----:B------:R-:W-:Y:S01]  /*13a0*/  SHF.R.U32.HI R4, RZ, R5, R4 ;  /* 0x00000005ff047219 */ /* 0x000fe20000011604 */
[----:B--2---:R-:W-:Y:S01]  /*13b0*/  IMAD.HI.U32 R3, R20, R3, RZ ;  /* 0x0000000314037227 */ /* 0x004fe200078e00ff */
[----:B------:R-:W-:-:S04]  /*13c0*/  ISETP.NE.AND P0, PT, R2, 0x1, PT ;  /* 0x000000010200780c */ /* 0x000fc80003f05270 */
[----:B----4-:R-:W-:-:S04]  /*13d0*/  SHF.R.U32.HI R3, RZ, R6, R3 ;  /* 0x00000006ff037219 */ /* 0x010fc80000011603 */
[----:B------:R-:W-:Y:S02]  /*13e0*/  SEL R3, R20, R3, !P0 ;  /* 0x0000000314037207 */ /* 0x000fe40004000000 */
[----:B---3--:R-:W-:-:S04]  /*13f0*/  ISETP.NE.AND P1, PT, R8, 0x1, PT ;  /* 0x000000010800780c */ /* 0x008fc80003f25270 */
[----:B------:R-:W-:-:S05]  /*1400*/  SEL R4, R21, R4, !P1 ;  /* 0x0000000415047207 */ /* 0x000fca0004800000 */
[----:B------:R-:W-:Y:S02]  /*1410*/  IMAD.IADD R5, R3, 0x1, -R4 ;  /* 0x0000000103057824 */ /* 0x000fe400078e0a04 */
[----:B------:R-:W-:Y:S02]  /*1420*/  IMAD.IADD R3, R4, 0x1, -R3 ;  /* 0x0000000104037824 */ /* 0x000fe400078e0a03 */
[----:B------:R-:W-:Y:S02]  /*1430*/  IMAD R21, R5, R8, R21 ;  /* 0x0000000805157224 */ /* 0x000fe400078e0215 */
[----:B------:R-:W-:-:S07]  /*1440*/  IMAD R20, R3, R2, R20 ;  /* 0x0000000203147224 */ /* 0x000fce00078e0214 */
.L_x_17:
[----:B------:R-:W-:Y:S01]  /*1450*/  BAR.SYNC.DEFER_BLOCKING 0x0 ;  /* 0x0000000000007b1d */ /* 0x000fe20000010000 */
[----:B------:R-:W-:Y:S01]  /*1460*/  UISETP.NE.AND UP1, UPT, UR8, 0x2, UPT ;  /* 0x000000020800788c */ /* 0x000fe2000bf25270 */
[----:B------:R-:W-:Y:S02]  /*1470*/  ISETP.NE.OR P5, PT, R0, 0x2, !P5 ;  /* 0x000000020000780c */ /* 0x000fe40006fa5670 */
[----:B------:R-:W-:-:S06]  /*1480*/  LOP3.LUT R2, R167, 0x1f, RZ, 0xc0, !PT ;  /* 0x0000001fa7027812 */ /* 0x000fcc00078ec0ff */
[----:B------:R-:W-:Y:S05]  /*1490*/  BRA.U UP1, `(.L_x_18) ;  /* 0x0000001501787547 */ /* 0x000fea000b800000 */
[----:B------:R-:W1:Y:S01]  /*14a0*/  LDCU UR13, c[0x0][0x38c] ;  /* 0x00007180ff0d77ac */ /* 0x000e620008000800 */
[----:B------:R-:W2:Y:S01]  /*14b0*/  LDC R9, c[0x0][0x370] ;  /* 0x0000dc00ff097b82 */ /* 0x000ea20000000800 */
[----:B------:R-:W-:Y:S01]  /*14c0*/  PLOP3.LUT P1, PT, PT, PT, UP2, 0x80, 0x8 ;  /* 0x000000000008781c */ /* 0x000fe20003f2f028 */
[----:B------:R-:W-:Y:S01]  /*14d0*/  HFMA2 R12, -RZ, RZ, 0, 0 ;  /* 0x00000000ff0c7431 */ /* 0x000fe200000001ff */
[----:B------:R-:W-:Y:S01]  /*14e0*/  ISETP.EQ.OR P4, PT, R2, RZ, P5 ;  /* 0x000000ff0200720c */ /* 0x000fe20002f82670 */
[----:B------:R-:W-:Y:S01]  /*14f0*/  IMAD.MOV.U32 R15, RZ, RZ, 0x1 ;  /* 0x00000001ff0f7424 */ /* 0x000fe200078e00ff */
[----:B------:R-:W-:Y:S01]  /*1500*/  PLOP3.LUT P1, PT, P1, PT, PT, 0x8, 0x80 ;  /* 0x000000000080781c */ /* 0x000fe20000f2e170 */
[----:B------:R-:W-:Y:S01]  /*1510*/  IMAD.MOV.U32 R14, RZ, RZ, RZ ;  /* 0x000000ffff0e7224 */ /* 0x000fe200078e00ff */
[----:B------:R-:W-:Y:S01]  /*1520*/  MOV R8, 0x1 ;  /* 0x0000000100087802 */ /* 0x000fe20000000f00 */
[----:B------:R-:W4:Y:S01]  /*1530*/  LDC R0, c[0x0][0x374] ;  /* 0x0000dd00ff007b82 */ /* 0x000f220000000800 */
[----:B------:R-:W-:Y:S01]  /*1540*/  IMAD.MOV.U32 R10, RZ, RZ, RZ ;  /* 0x000000ffff0a7224 */ /* 0x000fe200078e00ff */
[----:B------:R-:W2:Y:S01]  /*1550*/  LDCU.64 UR22, c[0x0][0x348] ;  /* 0x00006900ff1677ac */ /* 0x000ea20008000a00 */
[----:B------:R-:W-:Y:S01]  /*1560*/  UMOV UR6, URZ ;  /* 0x000000ff00067c82 */ /* 0x000fe20008000000 */
[----:B-1----:R-:W-:-:S04]  /*1570*/  UIADD3 UR5, UPT, UPT, UR13, 0x3f, URZ ;  /* 0x0000003f0d057890 */ /* 0x002fc8000fffe0ff */
[----:B------:R-:W-:-:S04]  /*1580*/  USHF.R.S32.HI UR4, URZ, 0x1f, UR5 ;  /* 0x0000001fff047899 */ /* 0x000fc80008011405 */
[----:B------:R-:W-:-:S04]  /*1590*/  ULEA.HI UR4, UR4, UR5, URZ, 0x6 ;  /* 0x0000000504047291 */ /* 0x000fc8000f8f30ff */
[----:B------:R-:W-:Y:S02]  /*15a0*/  USHF.R.S32.HI UR15, URZ, 0x6, UR4 ;  /* 0x00000006ff0f7899 */ /* 0x000fe40008011404 */
[----:B------:R-:W-:Y:S02]  /*15b0*/  UIADD3 UR4, UPT, UPT, UR13, -0x1, URZ ;  /* 0xffffffff0d047890 */ /* 0x000fe4000fffe0ff */
[----:B------:R-:W-:Y:S02]  /*15c0*/  UISETP.LT.U32.AND UP0, UPT, UR15, 0xc, UPT ;  /* 0x0000000c0f00788c */ /* 0x000fe4000bf01070 */
[----:B------:R-:W-:Y:S02]  /*15d0*/  UISETP.GE.U32.AND UP1, UPT, UR4, -0x7f, UPT ;  /* 0xffffff810400788c */ /* 0x000fe4000bf26070 */
[----:B------:R-:W-:Y:S02]  /*15e0*/  USEL UR14, UR15, 0xc, UP0 ;  /* 0x0000000c0f0e7887 */ /* 0x000fe40008000000 */
[----:B------:R-:W-:-:S02]  /*15f0*/  UIADD3 UR13, UPT, UPT, UR13, 0x7e, URZ ;  /* 0x0000007e0d0d7890 */ /* 0x000fc4000fffe0ff */
[----:B------:R-:W-:Y:S02]  /*1600*/  UIADD3 UR5, UPT, UPT, UR14, -0x1, URZ ;  /* 0xffffffff0e057890 */ /* 0x000fe4000fffe0ff */
[----:B------:R-:W-:-:S03]  /*1610*/  UIADD3 UR7, UPT, UPT, UR15, -UR14, URZ ;  /* 0x8000000e0f077290 */ /* 0x000fc6000fffe0ff */
[----:B------:R-:W-:-:S04]  /*1620*/  @UP1 UIADD3 UR5, UPT, UPT, UR14, URZ, URZ ;  /* 0x000000ff0e051290 */ /* 0x000fc8000fffe0ff */
[----:B--2---:R-:W-:-:S12]  /*1630*/  UIADD3 UR5, UPT, UPT, UR5, 0x1, URZ ;  /* 0x0000000105057890 */ /* 0x004fd8000fffe0ff */
.L_x_36:
[----:B------:R-:W-:Y:S01]  /*1640*/  UISETP.NE.AND UP0, UPT, UR37, URZ, UPT ;  /* 0x000000ff2500728c */ /* 0x000fe2000bf05270 */
[----:B------:R-:W1:Y:S08]  /*1650*/  S2UR UR37, SR_CgaCtaId ;  /* 0x00000000002579c3 */ /* 0x000e700000008800 */
[----:B------:R-:W-:Y:S05]  /*1660*/  BRA.U UP0, `(.L_x_19) ;  /* 0x0000000100347547 */ /* 0x000fea000b800000 */
[----:B------:R-:W2:Y:S01]  /*1670*/  S2R R2, SR_CgaCtaId ;  /* 0x0000000000027919 */ /* 0x000ea20000008800 */
[----:B------:R-:W-:-:S04]  /*1680*/  MOV R3, 0x400 ;  /* 0x0000040000037802 */ /* 0x000fc80000000f00 */
[----:B--2---:R-:W-:Y:S02]  /*1690*/  LEA R3, R2, R3, 0x18 ;  /* 0x0000000302037211 */ /* 0x004fe400078ec0ff */
[----:B------:R-:W-:-:S03]  /*16a0*/  SHF.L.U32 R2, R8, 0x1f, RZ ;  /* 0x0000001f08027819 */ /* 0x000fc600000006ff */
[----:B------:R-:W-:-:S04]  /*16b0*/  IMAD R3, R10, 0x8, R3 ;  /* 0x000000080a037824 */ /* 0x000fc800078e0203 */
[----:B------:R-:W2:Y:S02]  /*16c0*/  SYNCS.PHASECHK.TRANS64.TRYWAIT P0, [R3+URZ+0x160], R2 ;  /* 0x00016002030075a7 */ /* 0x000ea400080011ff */
[----:B--2---:R-:W-:Y:S05]  /*16d0*/  @!P0 BRA `(.L_x_20) ;  /* 0x0000007000308947 */ /* 0x004fea0003800000 */
.L_x_114:
[----:B------:R-:W-:Y:S01]  /*16e0*/  VIADD R10, R10, 0x1 ;  /* 0x000000010a0a7836 */ /* 0x000fe20000000000 */
[----:B------:R2:W-:Y:S04]  /*16f0*/  SYNCS.ARRIVE.TRANS64.A1T0 RZ, [R3+URZ+0x150], RZ ;  /* 0x000150ff03ff79a7 */ /* 0x0005e800081000ff */
[----:B------:R-:W-:-:S04]  /*1700*/  ISETP.NE.AND P0, PT, R10, 0x2, PT ;  /* 0x000000020a00780c */ /* 0x000fc80003f05270 */
[----:B------:R-:W-:Y:S02]  /*1710*/  SEL R10, R10, RZ, P0 ;  /* 0x000000ff0a0a7207 */ /* 0x000fe40000000000 */
[----:B--2---:R-:W-:-:S04]  /*1720*/  SEL R3, RZ, 0x1, P0 ;  /* 0x00000001ff037807 */ /* 0x004fc80000000000 */
[----:B------:R-:W-:-:S07]  /*1730*/  LOP3.LUT R8, R8, R3, RZ, 0x3c, !PT ;  /* 0x0000000308087212 */ /* 0x000fce00078e3cff */
.L_x_19:
[----:B------:R-:W-:Y:S01]  /*1740*/  UMOV UR4, 0x400 ;  /* 0x0000040000047882 */ /* 0x000fe20000000000 */
[----:B------:R-:W-:Y:S01]  /*1750*/  SHF.L.U32 R2, R15, 0x1f, RZ ;  /* 0x0000001f0f027819 */ /* 0x000fe200000006ff */
[----:B-1----:R-:W-:Y:S01]  /*1760*/  ULEA UR4, UR37, UR4, 0x18 ;  /* 0x0000000425047291 */ /* 0x002fe2000f8ec0ff */
[----:B------:R-:W-:Y:S01]  /*1770*/  R2UR UR34, R21 ;  /* 0x00000000152272ca */ /* 0x000fe200000e0000 */
[----:B------:R-:W-:Y:S01]  /*1780*/  UISETP.GE.U32.AND UP0, UPT, UR13, 0x7f, UPT ;  /* 0x0000007f0d00788c */ /* 0x000fe2000bf06070 */
[----:B------:R-:W-:Y:S01]  /*1790*/  R2UR UR10, R20 ;  /* 0x00000000140a72ca */ /* 0x000fe200000e0000 */
[----:B------:R-:W-:Y:S01]  /*17a0*/  ULEA UR8, UR6, UR4, 0x3 ;  /* 0x0000000406087291 */ /* 0x000fe2000f8e18ff */
[----:B------:R-:W-:-:S08]  /*17b0*/  UMOV UR24, URZ ;  /* 0x000000ff00187c82 */ /* 0x000fd00008000000 */
[----:B------:R1:W2:Y:S01]  /*17c0*/  SYNCS.PHASECHK.TRANS64.TRYWAIT P0, [UR8+0x60], R2 ;  /* 0x00006002ff0075a7 */ /* 0x0002a20008001108 */
[----:B------:R-:W-:Y:S02]  /*17d0*/  USHF.L.U32 UR34, UR34, 0x7, URZ ;  /* 0x0000000722227899 */ /* 0x000fe400080006ff */
[----:B------:R-:W-:Y:S01]  /*17e0*/  USHF.L.U32 UR10, UR10, 0x7, URZ ;  /* 0x000000070a0a7899 */ /* 0x000fe200080006ff */
[----:B------:R-:W-:Y:S11]  /*17f0*/  BRA.U !UP0, `(.L_x_21) ;  /* 0x0000000108a47547 */ /* 0x000ff6000b800000 */
[----:B------:R-:W-:Y:S01]  /*1800*/  UMOV UR16, URZ ;  /* 0x000000ff00107c82 */ /* 0x000fe20008000000 */
[----:B------:R-:W-:-:S05]  /*1810*/  UMOV UR17, UR6 ;  /* 0x0000000600117c82 */ /* 0x000fca0008000000 */
.L_x_26:
[----:B-1----:R-:W-:Y:S01]  /*1820*/  ULEA UR33, UR17, UR4, 0x3 ;  /* 0x0000000411217291 */ /* 0x002fe2000f8e18ff */
[----:B--2---:R-:W-:Y:S01]  /*1830*/  @!P5 MOV R3, 0x4000 ;  /* 0x000040000003d802 */ /* 0x004fe20000000f00 */
[----:B--2---:R-:W-:Y:S10]  /*1840*/  @P0 BRA `(.L_x_22) ;  /* 0x00000000000c0947 */ /* 0x004ff40003800000 */
[----:B------:R-:W-:-:S04]  /*1850*/  SHF.L.U32 R5, R15, 0x1f, RZ ;  /* 0x0000001f0f057819 */ /* 0x000fc800000006ff */
[----:B------:R-:W2:Y:S02]  /*1860*/  SYNCS.PHASECHK.TRANS64.TRYWAIT P0, [UR33+0x60], R5 ;  /* 0x00006005ff0075a7 */ /* 0x000ea40008001121 */
[----:B--2---:R-:W-:Y:S05]  /*1870*/  @!P0 BRA `(.L_x_23) ;  /* 0x0000006c00dc8947 */ /* 0x004fea0003800000 */
.L_x_22:
[----:B------:R2:W-:Y:S01]  /*1880*/  @!P5 SYNCS.ARRIVE.TRANS64 RZ, [UR33], R3 ;  /* 0x00000003ffffd9a7 */ /* 0x0005e20008000021 */
[----:B------:R-:W-:Y:S04]  /*1890*/  BSSY.RECONVERGENT B0, `(.L_x_24) ;  /* 0x0000003000007945 */ /* 0x000fe80003800200 */
[----:B------:R-:W-:Y:S05]  /*18a0*/  @P4 BRA `(.L_x_25) ;  /* 0x0000000000044947 */ /* 0x000fea0003800000 */
[----:B------:R-:W-:Y:S05]  /*18b0*/  BPT.TRAP 0x1 ;  /* 0x000000040000795c */ /* 0x000fea0000300000 */
.L_x_25:
[----:B------:R-:W-:Y:S05]  /*18c0*/  BSYNC.RECONVERGENT B0 ;  /* 0x0000000000007941 */ /* 0x000fea0003800200 */
.L_x_24:
[----:B------:R-:W-:Y:S02]  /*18d0*/  UIADD3 UR6, UPT, UPT, UR17, 0x1, URZ ;  /* 0x0000000111067890 */ /* 0x000fe4000fffe0ff */
[----:B------:R-:W-:Y:S02]  /*18e0*/  UIADD3 UR26, UP1, UPT, UR22, 0x80, URZ ;  /* 0x00000080161a7890 */ /* 0x000fe4000ff3e0ff */
[----:B------:R-:W-:Y:S02]  /*18f0*/  UISETP.NE.AND UP0, UPT, UR6, 0xc, UPT ;  /* 0x0000000c0600788c */ /* 0x000fe4000bf05270 */
[----:B------:R-:W-:Y:S02]  /*1900*/  USHF.L.U32 UR35, UR16, 0x6, URZ ;  /* 0x0000000610237899 */ /* 0x000fe400080006ff */
[----:B------:R-:W-:Y:S02]  /*1910*/  USEL UR9, URZ, 0x1, UP0 ;  /* 0x00000001ff097887 */ /* 0x000fe40008000000 */
[----:B------:R-:W-:-:S02]  /*1920*/  USEL UR6, UR6, URZ, UP0 ;  /* 0x000000ff06067287 */ /* 0x000fc40008000000 */
[----:B------:R-:W-:Y:S02]  /*1930*/  UIADD3 UR20, UP0, UPT, UR22, 0x180, URZ ;  /* 0x0000018016147890 */ /* 0x000fe4000ff1e0ff */
[----:B------:R-:W-:Y:S01]  /*1940*/  ULEA UR8, UR6, UR4, 0x3 ;  /* 0x0000000406087291 */ /* 0x000fe2000f8e18ff */
[----:B------:R-:W-:Y:S01]  /*1950*/  LOP3.LUT R15, R15, UR9, RZ, 0x3c, !PT ;  /* 0x000000090f0f7c12 */ /* 0x000fe2000f8e3cff */
[----:B------:R-:W-:Y:S02]  /*1960*/  UIADD3.X UR27, UPT, UPT, URZ, UR23, URZ, UP1, !UPT ;  /* 0x00000017ff1b7290 */ /* 0x000fe40008ffe4ff */
[----:B------:R-:W-:Y:S01]  /*1970*/  UIADD3.X UR21, UPT, UPT, URZ, UR23, URZ, UP0, !UPT ;  /* 0x00000017ff157290 */ /* 0x000fe200087fe4ff */
[----:B-1----:R-:W-:Y:S01]  /*1980*/  SHF.L.U32 R2, R15, 0x1f, RZ ;  /* 0x0000001f0f027819 */ /* 0x002fe200000006ff */
[----:B------:R-:W-:Y:S01]  /*1990*/  UMOV UR18, 0x0 ;  /* 0x0000000000127882 */ /* 0x000fe20000000000 */
[----:B------:R-:W-:Y:S01]  /*19a0*/  UMOV UR19, 0x10000000 ;  /* 0x1000000000137882 */ /* 0x000fe20000000000 */
[----:B------:R-:W-:Y:S01]  /*19b0*/  UMOV UR12, UR36 ;  /* 0x00000024000c7c82 */ /* 0x000fe20008000000 */
[----:B------:R1:W1:Y:S01]  /*19c0*/  SYNCS.PHASECHK.TRANS64.TRYWAIT P0, [UR8+0x60], R2 ;  /* 0x00006002ff0075a7 */ /* 0x0002620008001108 */
[----:B------:R-:W-:Y:S01]  /*19d0*/  ULEA UR8, UR17, UR4, 0xd ;  /* 0x0000000411087291 */ /* 0x000fe2000f8e68ff */
[----:B------:R-:W-:Y:S01]  /*19e0*/  UMOV UR9, UR33 ;  /* 0x0000002100097c82 */ /* 0x000fe20008000000 */
[----:B------:R-:W-:-:S02]  /*19f0*/  UMOV UR11, UR35 ;  /* 0x00000023000b7c82 */ /* 0x000fc40008000000 */
[----:B------:R-:W-:Y:S02]  /*1a00*/  UIADD3 UR32, UPT, UPT, UR8, 0x8400, URZ ;  /* 0x0000840008207890 */ /* 0x000fe4000fffe0ff */
[----:B------:R-:W-:Y:S02]  /*1a10*/  UIADD3 UR8, UPT, UPT, UR8, 0x20400, URZ ;  /* 0x0002040008087890 */ /* 0x000fe4000fffe0ff */
[----:B------:R-:W-:Y:S01]  /*1a20*/  UIADD3 UR16, UPT, UPT, UR16, 0x1, URZ ;  /* 0x0000000110107890 */ /* 0x000fe2000fffe0ff */
[----:B------:R-:W-:Y:S01]  /*1a30*/  UMOV UR24, UR5 ;  /* 0x0000000500187c82 */ /* 0x000fe20008000000 */
[----:B------:R-:W-:Y:S02]  /*1a40*/  UMOV UR17, UR6 ;  /* 0x0000000600117c82 */ /* 0x000fe40008000000 */
[----:B------:R-:W-:Y:S01]  /*1a50*/  UISETP.NE.AND UP0, UPT, UR16, UR5, UPT ;  /* 0x000000051000728c */ /* 0x000fe2000bf05270 */
[----:B------:R1:W-:Y:S02]  /*1a60*/  UTMALDG.3D [UR32], [UR26], desc[UR18] ;  /* 0x000012201a0075b4 */ /* 0x0003e40008011000 */
[----:B------:R1:W-:Y:S06]  /*1a70*/  UTMALDG.3D [UR8], [UR20], desc[UR18] ;  /* 0x00001208140075b4 */ /* 0x0003ec0008011000 */
[----:B------:R-:W-:Y:S05]  /*1a80*/  BRA.U UP0, `(.L_x_26) ;  /* 0xfffffffd00647547 */ /* 0x000fea000b83ffff */
.L_x_21:
[----:B-1----:R-:W-:Y:S01]  /*1a90*/  ULEA UR8, UR6, UR4, 0x3 ;  /* 0x0000000406087291 */ /* 0x002fe2000f8e18ff */
[----:B------:R-:W-:Y:S01]  /*1aa0*/  SHF.L.U32 R2, R15, 0x1f, RZ ;  /* 0x0000001f0f027819 */ /* 0x000fe200000006ff */
[----:B------:R-:W-:Y:S01]  /*1ab0*/  @!P1 SYNCS.ARRIVE.TRANS64.A1T0 RZ, [UR4+0xe8], RZ ;  /* 0x0000e8ffffff99a7 */ /* 0x000fe20008100004 */
[----:B------:R-:W-:-:S06]  /*1ac0*/  UISETP.GT.AND UP0, UPT, UR15, UR14, UPT ;  /* 0x0000000e0f00728c */ /* 0x000fcc000bf04270 */
[----:B--2---:R1:W2:Y:S03]  /*1ad0*/  SYNCS.PHASECHK.TRANS64.TRYWAIT P0, [UR8+0x60], R2 ;  /* 0x00006002ff0075a7 */ /* 0x0042a60008001108 */
[----:B------:R-:W-:Y:S05]  /*1ae0*/  BRA.U !UP0, `(.L_x_27) ;  /* 0x0000000108a87547 */ /* 0x000fea000b800000 */
[----:B------:R-:W-:Y:S01]  /*1af0*/  UIADD3 UR21, UPT, UPT, UR7, UR24, URZ ;  /* 0x0000001807157290 */ /* 0x000fe2000fffe0ff */
[----:B------:R-:W-:-:S11]  /*1b00*/  UMOV UR25, UR6 ;  /* 0x0000000600197c82 */ /* 0x000fd60008000000 */
.L_x_32:
[----:B-1----:R-:W-:Y:S01]  /*1b10*/  ULEA UR17, UR25, UR4, 0x3 ;  /* 0x0000000419117291 */ /* 0x002fe2000f8e18ff */
[----:B--2---:R-:W-:Y:S01]  /*1b20*/  @!P5 MOV R3, 0x4000 ;  /* 0x000040000003d802 */ /* 0x004fe20000000f00 */
[----:B--2---:R-:W-:Y:S10]  /*1b30*/  @P0 BRA `(.L_x_28) ;  /* 0x00000000000c0947 */ /* 0x004ff40003800000 */
[----:B------:R-:W-:-:S04]  /*1b40*/  SHF.L.U32 R5, R15, 0x1f, RZ ;  /* 0x0000001f0f057819 */ /* 0x000fc800000006ff */
[----:B------:R-:W2:Y:S02]  /*1b50*/  SYNCS.PHASECHK.TRANS64.TRYWAIT P0, [UR17+0x60], R5 ;  /* 0x00006005ff0075a7 */ /* 0x000ea40008001111 */
[----:B--2---:R-:W-:Y:S05]  /*1b60*/  @!P0 BRA `(.L_x_29) ;  /* 0x0000006c00388947 */ /* 0x004fea0003800000 */
.L_x_28:
[----:B------:R2:W-:Y:S01]  /*1b70*/  @!P5 SYNCS.ARRIVE.TRANS64 RZ, [UR17], R3 ;  /* 0x00000003ffffd9a7 */ /* 0x0005e20008000011 */
[----:B------:R-:W-:Y:S04]  /*1b80*/  BSSY.RECONVERGENT B0, `(.L_x_30) ;  /* 0x0000003000007945 */ /* 0x000fe80003800200 */
[----:B------:R-:W-:Y:S05]  /*1b90*/  @P4 BRA `(.L_x_31) ;  /* 0x0000000000044947 */ /* 0x000fea0003800000 */
[----:B------:R-:W-:Y:S05]  /*1ba0*/  BPT.TRAP 0x1 ;  /* 0x000000040000795c */ /* 0x000fea0000300000 */
.L_x_31:
[----:B------:R-:W-:Y:S05]  /*1bb0*/  BSYNC.RECONVERGENT B0 ;  /* 0x0000000000007941 */ /* 0x000fea0003800200 */
.L_x_30:
        /* <DEDUP_REMOVED lines=20> */
[----:B------:R-:W-:Y:S01]  /*1d00*/  UIADD3 UR8, UPT, UPT, UR8, 0x20400, URZ ;  /* 0x0002040008087890 */ /* 0x000fe2000fffe0ff */
[----:B------:R-:W-:Y:S01]  /*1d10*/  UMOV UR9, UR17 ;  /* 0x0000001100097c82 */ /* 0x000fe20008000000 */
[----:B------:R-:W-:Y:S01]  /*1d20*/  UMOV UR11, UR19 ;  /* 0x00000013000b7c82 */ /* 0x000fe20008000000 */
[----:B------:R-:W-:Y:S01]  /*1d30*/  UIADD3 UR24, UPT, UPT, UR24, 0x1, URZ ;  /* 0x0000000118187890 */ /* 0x000fe2000fffe0ff */
[----:B------:R-:W-:-:S03]  /*1d40*/  UMOV UR25, UR6 ;  /* 0x0000000600197c82 */ /* 0x000fc60008000000 */
[----:B------:R1:W-:Y:S01]  /*1d50*/  UTMALDG.3D [UR16], [UR30], desc[UR26] ;  /* 0x00001a101e0075b4 */ /* 0x0003e20008011000 */
[----:B------:R-:W-:Y:S01]  /*1d60*/  UISETP.NE.AND UP0, UPT, UR24, UR21, UPT ;  /* 0x000000151800728c */ /* 0x000fe2000bf05270 */
[----:B------:R1:W-:Y:S08]  /*1d70*/  UTMALDG.3D [UR8], [UR28], desc[UR26] ;  /* 0x00001a081c0075b4 */ /* 0x0003f00008011000 */
[----:B------:R-:W-:Y:S05]  /*1d80*/  BRA.U UP0, `(.L_x_32) ;  /* 0xfffffffd00607547 */ /* 0x000fea000b83ffff */
.L_x_27:
[----:B-1----:R-:W-:Y:S01]  /*1d90*/  LEA R2, R14, UR4, 0x3 ;  /* 0x000000040e027c11 */ /* 0x002fe2000f8e18ff */
[----:B------:R-:W-:Y:S01]  /*1da0*/  NOP ;  /* 0x0000000000007918 */ /* 0x000fe20000000000 */
[----:B--2---:R-:W-:Y:S02]  /*1db0*/  SHF.L.U32 R3, R12, 0x1f, RZ ;  /* 0x0000001f0c037819 */ /* 0x004fe400000006ff */
[----:B------:R-:W-:Y:S02]  /*1dc0*/  LEA R4, R14, UR4, 0x4 ;  /* 0x000000040e047c11 */ /* 0x000fe4000f8e20ff */
[----:B------:R-:W1:Y:S02]  /*1dd0*/  SYNCS.PHASECHK.TRANS64.TRYWAIT P0, [R2+URZ+0xf0], R3 ;  /* 0x0000f003020075a7 */ /* 0x000e6400080011ff */
[----:B-1----:R-:W-:Y:S05]  /*1de0*/  @!P0 BRA `(.L_x_33) ;  /* 0x0000006800b08947 */ /* 0x002fea0003800000 */
.L_x_117:
[----:B------:R-:W2:Y:S01]  /*1df0*/  LDS.128 R4, [R4+0x180] ;  /* 0x0001800004047984 */ /* 0x000ea20000000c00 */
[----:B---3--:R-:W-:Y:S01]  /*1e00*/  ISETP.GE.AND P0, PT, R72, 0x1, PT ;  /* 0x000000014800780c */ /* 0x008fe20003f06270 */
[----:B-1----:R-:W-:Y:S01]  /*1e10*/  VIADD R2, R2, 0x100 ;  /* 0x0000010002027836 */ /* 0x002fe20000000000 */
[----:B------:R-:W-:Y:S01]  /*1e20*/  @!PT LDS RZ, [RZ] ;  /* 0x00000000fffff984 */ /* 0x000fe20000000800 */
[----:B------:R-:W-:Y:S01]  /*1e30*/  @!PT LDS RZ, [RZ] ;  /* 0x00000000fffff984 */ /* 0x000fe20000000800 */
[----:B------:R-:W-:Y:S01]  /*1e40*/  @!PT LDS RZ, [RZ] ;  /* 0x00000000fffff984 */ /* 0x000fe20000000800 */
[----:B------:R-:W-:Y:S01]  /*1e50*/  @!PT LDS RZ, [RZ] ;  /* 0x00000000fffff984 */ /* 0x000fe20000000800 */
[----:B------:R1:W-:Y:S06]  /*1e60*/  MEMBAR.ALL.CTA ;  /* 0x0000000000007992 */ /* 0x0003ec0000008000 */
[----:B-1----:R-:W1:Y:S01]  /*1e70*/  FENCE.VIEW.ASYNC.S ;  /* 0x00000000000073c6 */ /* 0x002e620000000000 */
[----:B------:R-:W-:-:S04]  /*1e80*/  PRMT R2, RZ, 0x654, R2 ;  /* 0x00000654ff027816 */ /* 0x000fc80000000002 */
[----:B-1----:R1:W-:Y:S01]  /*1e90*/  SYNCS.ARRIVE.TRANS64.RED.A1T0 RZ, [R2+URZ], RZ ;  /* 0x000000ff02ff79a7 */ /* 0x0023e200081004ff */
[----:B--2---:R-:W-:-:S13]  /*1ea0*/  LOP3.LUT P2, RZ, R6, 0x1, RZ, 0xc0, !PT ;  /* 0x0000000106ff7812 */ /* 0x004fda000784c0ff */
[----:B------:R-:W-:Y:S01]  /*1eb0*/  @P2 SHF.R.U32.HI R3, RZ, 0x10, R5 ;  /* 0x00000010ff032819 */ /* 0x000fe20000011605 */
[----:B------:R-:W-:Y:S01]  /*1ec0*/  VOTEU.ANY UP0, P2 ;  /* 0x0000000000ff7886 */ /* 0x000fe20001000100 */
[----:B------:R-:W-:Y:S02]  /*1ed0*/  @P2 MOV R13, R4 ;  /* 0x00000004000d2202 */ /* 0x000fe40000000f00 */
[----:B------:R-:W-:Y:S02]  /*1ee0*/  @P2 R2UR.BROADCAST UR8, R3 ;  /* 0x00000000030822ca */ /* 0x000fe400008e0000 */
[----:B------:R-:W-:-:S11]  /*1ef0*/  @P2 LOP3.LUT R11, R5, 0xffff, RZ, 0xc0, !PT ;  /* 0x0000ffff050b2812 */ /* 0x000fd600078ec0ff */
[----:B------:R-:W-:Y:S01]  /*1f00*/  @UP0 UMOV UR36, UR8 ;  /* 0x0000000800240c82 */ /* 0x000fe20008000000 */
[----:B-1----:R-:W-:Y:S05]  /*1f10*/  @!P0 BRA `(.L_x_34) ;  /* 0x0000000000b88947 */ /* 0x002fea0003800000 */
[----:B------:R-:W4:Y:S01]  /*1f20*/  LDC.64 R4, c[0x0][0xb18] ;  /* 0x0002c600ff047b82 */ /* 0x000f220000000a00 */
[----:B------:R-:W-:-:S07]  /*1f30*/  ISETP.NE.AND P3, PT, R72, 0x1, PT ;  /* 0x000000014800780c */ /* 0x000fce0003f65270 */
[----:B------:R-:W1:Y:S08]  /*1f40*/  LDC.64 R6, c[0x0][0xb10] ;  /* 0x0002c400ff067b82 */ /* 0x000e700000000a00 */
[----:B------:R-:W2:Y:S08]  /*1f50*/  LDC R16, c[0x0][0xb20] ;  /* 0x0002c800ff107b82 */ /* 0x000eb00000000800 */
[----:B------:R-:W3:Y:S01]  /*1f60*/  LDC R18, c[0x0][0xb0c] ;  /* 0x0002c300ff127b82 */ /* 0x000ee20000000800 */
[----:B----4-:R-:W-:Y:S01]  /*1f70*/  IMAD.HI.U32 R17, R0, R5, RZ ;  /* 0x0000000500117227 */ /* 0x010fe200078e00ff */
[----:B------:R-:W-:-:S03]  /*1f80*/  ISETP.NE.AND P0, PT, R4, 0x1, PT ;  /* 0x000000010400780c */ /* 0x000fc60003f05270 */
[----:B------:R-:W-:-:S03]  /*1f90*/  IMAD.HI.U32 R5, R11, R5, RZ ;  /* 0x000000050b057227 */ /* 0x000fc600078e00ff */
[----:B------:R-:W4:Y:S01]  /*1fa0*/  LDC.64 R2, c[0x0][0xb28] ;  /* 0x0002ca00ff027b82 */ /* 0x000f220000000a00 */
[----:B-1----:R-:W-:-:S04]  /*1fb0*/  IMAD.HI.U32 R20, R9, R6, RZ ;  /* 0x0000000609147227 */ /* 0x002fc800078e00ff */
[----:B------:R-:W-:Y:S01]  /*1fc0*/  IMAD.HI.U32 R22, R13, R6, RZ ;  /* 0x000000060d167227 */ /* 0x000fe200078e00ff */
[----:B------:R-:W-:Y:S02]  /*1fd0*/  SHF.R.U32.HI R20, RZ, R7, R20 ;  /* 0x00000007ff147219 */ /* 0x000fe40000011614 */
[-C--:B--2---:R-:W-:Y:S02]  /*1fe0*/  SHF.R.U32.HI R17, RZ, R16.reuse, R17 ;  /* 0x00000010ff117219 */ /* 0x084fe40000011611 */
[----:B------:R-:W-:Y:S02]  /*1ff0*/  SHF.R.U32.HI R16, RZ, R16, R5 ;  /* 0x00000010ff107219 */ /* 0x000fe40000011605 */
[----:B------:R-:W-:Y:S02]  /*2000*/  SEL R17, R0, R17, !P0 ;  /* 0x0000001100117207 */ /* 0x000fe40004000000 */
[----:B------:R-:W-:Y:S02]  /*2010*/  SHF.R.U32.HI R22, RZ, R7, R22 ;  /* 0x00000007ff167219 */ /* 0x000fe40000011616 */
[----:B---3--:R-:W-:-:S02]  /*2020*/  ISETP.NE.AND P1, PT, R18, 0x1, PT ;  /* 0x000000011200780c */ /* 0x008fc40003f25270 */
[----:B------:R-:W-:Y:S02]  /*2030*/  SEL R5, R11, R16, !P0 ;  /* 0x000000100b057207 */ /* 0x000fe40004000000 */
[----:B------:R-:W-:Y:S02]  /*2040*/  SEL R19, R9, R20, !P1 ;  /* 0x0000001409137207 */ /* 0x000fe40004800000 */
[----:B------:R-:W-:Y:S01]  /*2050*/  SEL R7, R13, R22, !P1 ;  /* 0x000000160d077207 */ /* 0x000fe20004800000 */
[----:B----4-:R-:W-:-:S04]  /*2060*/  IMAD.HI.U32 R20, R17, R2, RZ ;  /* 0x0000000211147227 */ /* 0x010fc800078e00ff */
[----:B------:R-:W-:Y:S01]  /*2070*/  IMAD.HI.U32 R6, R19, R2, RZ ;  /* 0x0000000213067227 */ /* 0x000fe200078e00ff */
[----:B------:R-:W-:-:S04]  /*2080*/  @P3 SHF.R.U32.HI R17, RZ, R3, R20 ;  /* 0x00000003ff113219 */ /* 0x000fc80000011614 */
        /* <DEDUP_REMOVED lines=8> */
[----:B------:R-:W-:-:S04]  /*2110*/  @!P0 IMAD.HI.U32 R16, R7, R2, RZ ;  /* 0x0000000207108227 */ /* 0x000fc800078e00ff */
[----:B------:R-:W-:Y:S01]  /*2120*/  IMAD.MOV R2, RZ, RZ, -R6 ;  /* 0x000000ffff027224 */ /* 0x000fe200078e0a06 */
[----:B------:R-:W-:-:S03]  /*2130*/  @!P0 SHF.R.U32.HI R16, RZ, R3, R16 ;  /* 0x00000003ff108219 */ /* 0x000fc60000011610 */
[----:B------:R-:W-:Y:S01]  /*2140*/  IMAD R2, R72, R2, R5 ;  /* 0x0000000248027224 */ /* 0x000fe200078e0205 */
[----:B------:R-:W-:Y:S02]  /*2150*/  @!P0 SEL R3, R7, R16, !P3 ;  /* 0x0000001007038207 */ /* 0x000fe40005800000 */
[----:B------:R-:W-:-:S03]  /*2160*/  IADD3 R16, PT, PT, -R5, RZ, RZ ;  /* 0x000000ff05107210 */ /* 0x000fc60007ffe1ff */
[--C-:B------:R-:W-:Y:S02]  /*2170*/  @!P0 IMAD.IADD R6, R6, 0x1, -R3.reuse ;  /* 0x0000000106068824 */ /* 0x100fe400078e0a03 */
[----:B------:R-:W-:Y:S01]  /*2180*/  @!P0 IMAD R3, R2, R19, R3 ;  /* 0x0000001302038224 */ /* 0x000fe200078e0203 */
[----:B------:R-:W-:Y:S01]  /*2190*/  IADD3 R2, PT, PT, -R7, RZ, RZ ;  /* 0x000000ff07027210 */ /* 0x000fe20007ffe1ff */
[----:B------:R-:W-:Y:S02]  /*21a0*/  @!P0 IMAD R5, R72, R6, R7 ;  /* 0x0000000648058224 */ /* 0x000fe400078e0207 */
[----:B------:R-:W-:Y:S02]  /*21b0*/  IMAD R11, R4, R16, R11 ;  /* 0x00000010040b7224 */ /* 0x000fe400078e020b */
[----:B------:R-:W-:Y:S02]  /*21c0*/  @!P0 IMAD.MOV.U32 R7, RZ, RZ, R3 ;  /* 0x000000ffff078224 */ /* 0x000fe400078e0003 */
[----:B------:R-:W-:-:S02]  /*21d0*/  IMAD R2, R18, R2, R13 ;  /* 0x0000000212027224 */ /* 0x000fc400078e020d */
[----:B------:R-:W-:Y:S02]  /*21e0*/  IMAD R11, R5, R4, R11 ;  /* 0x00000004050b7224 */ /* 0x000fe400078e020b */
[----:B------:R-:W-:Y:S02]  /*21f0*/  IMAD R13, R7, R18, R2 ;  /* 0x00000012070d7224 */ /* 0x000fe400078e0202 */
.L_x_34:
[----:B------:R-:W1:Y:S02]  /*2200*/  LDCU UR8, c[0x0][0xb30] ;  /* 0x00016600ff0877ac */ /* 0x000e640008000800 */
[----:B-1----:R-:W-:-:S09]  /*2210*/  UISETP.NE.AND UP0, UPT, UR8, 0x1, UPT ;  /* 0x000000010800788c */ /* 0x002fd2000bf05270 */
[----:B------:R-:W-:Y:S05]  /*2220*/  BRA.U UP0, `(.L_x_35) ;  /* 0x0000000100407547 */ /* 0x000fea000b800000 */
[----:B------:R-:W1:Y:S08]  /*2230*/  LDC.64 R4, c[0x0][0xb10] ;  /* 0x0002c400ff047b82 */ /* 0x000e700000000a00 */
[----:B------:R-:W2:Y:S08]  /*2240*/  LDC.64 R2, c[0x0][0xb18] ;  /* 0x0002c600ff027b82 */ /* 0x000eb00000000a00 */
[----:B------:R-:W3:Y:S08]  /*2250*/  LDC R6, c[0x0][0xb20] ;  /* 0x0002c800ff067b82 */ /* 0x000ef00000000800 */
[----:B------:R-:W4:Y:S01]  /*2260*/  LDC R16, c[0x0][0xb0c] ;  /* 0x0002c300ff107b82 */ /* 0x000f220000000800 */
[----:B-1----:R-:W-:-:S05]  /*2270*/  IMAD.HI.U32 R4, R13, R4, RZ ;  /* 0x000000040d047227 */ /* 0x002fca00078e00ff */
[----:B------:R-:W-:Y:S01]  /*2280*/  SHF.R.U32.HI R4, RZ, R5, R4 ;  /* 0x00000005ff047219 */ /* 0x000fe20000011604 */
[----:B--2---:R-:W-:Y:S01]  /*2290*/  IMAD.HI.U32 R3, R11, R3, RZ ;  /* 0x000000030b037227 */ /* 0x004fe200078e00ff */
[----:B------:R-:W-:-:S04]  /*22a0*/  ISETP.NE.AND P0, PT, R2, 0x1, PT ;  /* 0x000000010200780c */ /* 0x000fc80003f05270 */
[----:B---3--:R-:W-:-:S04]  /*22b0*/  SHF.R.U32.HI R6, RZ, R6, R3 ;  /* 0x00000006ff067219 */ /* 0x008fc80000011603 */
[----:B------:R-:W-:Y:S02]  /*22c0*/  SEL R3, R11, R6, !P0 ;  /* 0x000000060b037207 */ /* 0x000fe40004000000 */
[----:B----4-:R-:W-:-:S04]  /*22d0*/  ISETP.NE.AND P1, PT, R16, 0x1, PT ;  /* 0x000000011000780c */ /* 0x010fc80003f25270 */
[----:B------:R-:W-:-:S05]  /*22e0*/  SEL R4, R13, R4, !P1 ;  /* 0x000000040d047207 */ /* 0x000fca0004800000 */
[----:B------:R-:W-:Y:S02]  /*22f0*/  IMAD.IADD R5, R3, 0x1, -R4 ;  /* 0x0000000103057824 */ /* 0x000fe400078e0a04 */
[----:B------:R-:W-:Y:S02]  /*2300*/  IMAD.IADD R3, R4, 0x1, -R3 ;  /* 0x0000000104037824 */ /* 0x000fe400078e0a03 */
[----:B------:R-:W-:Y:S02]  /*2310*/  IMAD R13, R5, R16, R13 ;  /* 0x00000010050d7224 */ /* 0x000fe400078e020d */
[----:B------:R-:W-:-:S07]  /*2320*/  IMAD R11, R3, R2, R11 ;  /* 0x00000002030b7224 */ /* 0x000fce00078e020b */
.L_x_35:
[----:B------:R-:W-:Y:S01]  /*2330*/  VIADD R14, R14, 0x1 ;  /* 0x000000010e0e7836 */ /* 0x000fe20000000000 */
[----:B------:R-:W-:Y:S01]  /*2340*/  PLOP3.LUT P1, PT, PT, PT, PT, 0x80, 0x8 ;  /* 0x000000000008781c */ /* 0x000fe20003f2f070 */
[----:B------:R-:W-:Y:S02]  /*2350*/  IMAD.IADD R21, R13, 0x1, R152 ;  /* 0x000000010d157824 */ /* 0x000fe400078e0298 */
[----:B------:R-:W-:Y:S01]  /*2360*/  IMAD.IADD R20, R11, 0x1, R150 ;  /* 0x000000010b147824 */ /* 0x000fe200078e0296 */
[----:B------:R-:W-:-:S04]  /*2370*/  ISETP.NE.AND P0, PT, R14, 0x2, PT ;  /* 0x000000020e00780c */ /* 0x000fc80003f05270 */
[----:B------:R-:W-:Y:S02]  /*2380*/  SEL R3, RZ, 0x1, P0 ;  /* 0x00000001ff037807 */ /* 0x000fe40000000000 */
[----:B------:R-:W-:Y:S02]  /*2390*/  SEL R14, R14, RZ, P0 ;  /* 0x000000ff0e0e7207 */ /* 0x000fe40000000000 */
[----:B------:R-:W-:Y:S01]  /*23a0*/  LOP3.LUT R12, R12, R3, RZ, 0x3c, !PT ;  /* 0x000000030c0c7212 */ /* 0x000fe200078e3cff */
[----:B------:R-:W-:Y:S06]  /*23b0*/  @P2 BRA `(.L_x_36) ;  /* 0xfffffff000a02947 */ /* 0x000fec000383ffff */
[----:B------:R-:W-:Y:S01]  /*23c0*/  UIADD3 UR4, UPT, UPT, UR4, 0x60, URZ ;  /* 0x0000006004047890 */ /* 0x000fe2000fffe0ff */
[----:B------:R-:W-:-:S03]  /*23d0*/  SHF.L.U32 R3, R15, 0x1f, RZ ;  /* 0x0000001f0f037819 */ /* 0x000fc600000006ff */
[----:B------:R-:W-:-:S09]  /*23e0*/  ULEA UR5, UR6, UR4, 0x3 ;  /* 0x0000000406057291 */ /* 0x000fd2000f8e18ff */
[----:B------:R-:W1:Y:S02]  /*23f0*/  SYNCS.PHASECHK.TRANS64.TRYWAIT P0, [UR5], R3 ;  /* 0x00000003ff0075a7 */ /* 0x000e640008001105 */
[----:B-1----:R-:W-:Y:S05]  /*2400*/  @!P0 BRA `(.L_x_37) ;  /* 0x00000064003c8947 */ /* 0x002fea0003800000 */
.L_x_119:
[----:B------:R-:W-:-:S04]  /*2410*/  UIADD3 UR6, UPT, UPT, UR6, 0x1, URZ ;  /* 0x0000000106067890 */ /* 0x000fc8000fffe0ff */
[----:B------:R-:W-:-:S04]  /*2420*/  UISETP.NE.AND UP0, UPT, UR6, 0xc, UPT ;  /* 0x0000000c0600788c */ /* 0x000fc8000bf05270 */
[----:B------:R-:W-:Y:S02]  /*2430*/  USEL UR7, URZ, 0x1, UP0 ;  /* 0x00000001ff077887 */ /* 0x000fe40008000000 */
[----:B------:R-:W-:-:S04]  /*2440*/  USEL UR6, UR6, URZ, UP0 ;  /* 0x000000ff06067287 */ /* 0x000fc80008000000 */
[----:B------:R-:W-:Y:S01]  /*2450*/  ULEA UR5, UR6, UR4, 0x3 ;  /* 0x0000000406057291 */ /* 0x000fe2000f8e18ff */
[----:B------:R-:W-:-:S04]  /*2460*/  LOP3.LUT R2, R15, UR7, RZ, 0x3c, !PT ;  /* 0x000000070f027c12 */ /* 0x000fc8000f8e3cff */
[----:B-1----:R-:W-:-:S04]  /*2470*/  SHF.L.U32 R3, R2, 0x1f, RZ ;  /* 0x0000001f02037819 */ /* 0x002fc800000006ff */
[----:B------:R-:W1:Y:S02]  /*2480*/  SYNCS.PHASECHK.TRANS64.TRYWAIT P0, [UR5], R3 ;  /* 0x00000003ff0075a7 */ /* 0x000e640008001105 */
[----:B-1----:R-:W-:Y:S05]  /*2490*/  @!P0 BRA `(.L_x_38) ;  /* 0x0000006400308947 */ /* 0x002fea0003800000 */
.L_x_121:
        /* <DEDUP_REMOVED lines=9> */
.L_x_123:
        /* <DEDUP_REMOVED lines=9> */
.L_x_125:
        /* <DEDUP_REMOVED lines=9> */
.L_x_127:
        /* <DEDUP_REMOVED lines=9> */
.L_x_129:
        /* <DEDUP_REMOVED lines=9> */
.L_x_131:
        /* <DEDUP_REMOVED lines=9> */
.L_x_133:
        /* <DEDUP_REMOVED lines=9> */
.L_x_135:
        /* <DEDUP_REMOVED lines=9> */
.L_x_137:
        /* <DEDUP_REMOVED lines=9> */
.L_x_139:
[----:B------:R-:W-:-:S04]  /*29b0*/  UIADD3 UR6, UPT, UPT, UR6, 0x1, URZ ;  /* 0x0000000106067890 */ /* 0x000fc8000fffe0ff */
[----:B------:R-:W-:-:S04]  /*29c0*/  UISETP.NE.AND UP0, UPT, UR6, 0xc, UPT ;  /* 0x0000000c0600788c */ /* 0x000fc8000bf05270 */
[----:B------:R-:W-:Y:S02]  /*29d0*/  USEL UR5, URZ, 0x1, UP0 ;  /* 0x00000001ff057887 */ /* 0x000fe40008000000 */
[----:B------:R-:W-:-:S04]  /*29e0*/  USEL UR6, UR6, URZ, UP0 ;  /* 0x000000ff06067287 */ /* 0x000fc80008000000 */
[----:B------:R-:W-:Y:S01]  /*29f0*/  ULEA UR6, UR6, UR4, 0x3 ;  /* 0x0000000406067291 */ /* 0x000fe2000f8e18ff */
[----:B-1----:R-:W-:-:S04]  /*2a00*/  LOP3.LUT R3, R2, UR5, RZ, 0x3c, !PT ;  /* 0x0000000502037c12 */ /* 0x002fc8000f8e3cff */
[----:B------:R-:W-:Y:S01]  /*2a10*/  SHF.L.U32 R3, R3, 0x1f, RZ ;  /* 0x0000001f03037819 */ /* 0x000fe200000006ff */
[----:B----4-:R-:W-:-:S07]  /*2a20*/  IMAD.U32 R0, RZ, RZ, UR6 ;  /* 0x00000006ff007e24 */ /* 0x010fce000f8e00ff */
.L_x_48:
[----:B-1----:R1:W2:Y:S02]  /*2a30*/  SYNCS.PHASECHK.TRANS64.TRYWAIT P0, [R0+URZ], R3 ;  /* 0x00000003000075a7 */ /* 0x0022a400080011ff */
[----:B--2---:R-:W-:Y:S05]  /*2a40*/  @!P0 NANOSLEEP.SYNCS 0x989680 ;  /* 0x009896800000895d */ /* 0x004fea0003900000 */
[----:B------:R-:W2:Y:S02]  /*2a50*/  @!P0 SYNCS.PHASECHK.TRANS64 P0, [R0+URZ], R3 ;  /* 0x00000003000085a7 */ /* 0x000ea400080010ff */
[----:B--2---:R-:W-:Y:S05]  /*2a60*/  @P0 EXIT ;  /* 0x000000000000094d */ /* 0x004fea0003800000 */
[----:B------:R-:W-:Y:S05]  /*2a70*/  BRA `(.L_x_48) ;  /* 0xfffffffc00ec7947 */ /* 0x000fea000383ffff */
.L_x_18:
[----:B------:R-:W-:-:S04]  /*2a80*/  UISETP.NE.AND UP1, UPT, UR37, URZ, UPT ;  /* 0x000000ff2500728c */ /* 0x000fc8000bf25270 */
[----:B------:R-:W-:-:S09]  /*2a90*/  UISETP.NE.OR UP1, UPT, UR8, 0x1, UP1 ;  /* 0x000000010800788c */ /* 0x000fd20008f25670 */
[----:B------:R-:W-:Y:S05]  /*2aa0*/  BRA.U UP1, `(.L_x_49) ;  /* 0x0000000501487547 */ /* 0x000fea000b800000 */
[----:B------:R-:W-:Y:S01]  /*2ab0*/  ISETP.NE.AND P2, PT, R2, RZ, PT ;  /* 0x000000ff0200720c */ /* 0x000fe20003f45270 */
[----:B------:R-:W-:Y:S01]  /*2ac0*/  IMAD.MOV.U32 R12, RZ, RZ, 0x1 ;  /* 0x00000001ff0c7424 */ /* 0x000fe200078e00ff */
[----:B------:R-:W-:Y:S02]  /*2ad0*/  CS2R R10, SRZ ;  /* 0x00000000000a7805 */ /* 0x000fe4000001ff00 */
[----:B------:R-:W-:Y:S01]  /*2ae0*/  CS2R R8, SRZ ;  /* 0x0000000000087805 */ /* 0x000fe2000001ff00 */
[----:B------:R-:W-:Y:S01]  /*2af0*/  UMOV UR4, 0x400 ;  /* 0x0000040000047882 */ /* 0x000fe20000000000 */
[----:B------:R-:W-:Y:S01]  /*2b00*/  UMOV UR6, URZ ;  /* 0x000000ff00067c82 */ /* 0x000fe20008000000 */
[----:B------:R-:W-:-:S12]  /*2b10*/  ULEA UR37, UR37, UR4, 0x18 ;  /* 0x0000000425257291 */ /* 0x000fd8000f8ec0ff */
.L_x_53:
[----:B------:R-:W-:Y:S02]  /*2b20*/  LEA R0, R8, UR37, 0x3 ;  /* 0x0000002508007c11 */ /* 0x000fe4000f8e18ff */
[----:B------:R-:W-:-:S03]  /*2b30*/  SHF.L.U32 R5, R9, 0x1f, RZ ;  /* 0x0000001f09057819 */ /* 0x000fc600000006ff */
[----:B------:R-:W-:Y:S01]  /*2b40*/  VIADD R4, R0, 0x160 ;  /* 0x0000016000047836 */ /* 0x000fe20000000000 */
[----:B------:R-:W1:Y:S02]  /*2b50*/  SYNCS.PHASECHK.TRANS64.TRYWAIT P0, [R0+URZ+0x150], R5 ;  /* 0x00015005000075a7 */ /* 0x000e6400080011ff */
[----:B-1----:R-:W-:Y:S05]  /*2b60*/  @!P0 BRA `(.L_x_50) ;  /* 0x00000060006c8947 */ /* 0x002fea0003800000 */
.L_x_140:
[----:B------:R-:W-:Y:S01]  /*2b70*/  ULEA UR5, UR6, UR37, 0x3 ;  /* 0x0000002506057291 */ /* 0x000fe2000f8e18ff */
[----:B------:R-:W-:Y:S02]  /*2b80*/  PRMT R4, RZ, 0x654, R4 ;  /* 0x00000654ff047816 */ /* 0x000fe40000000004 */
[----:B-1----:R-:W-:Y:S01]  /*2b90*/  SHF.L.U32 R5, R12, 0x1f, RZ ;  /* 0x0000001f0c057819 */ /* 0x002fe200000006ff */
[----:B------:R-:W-:Y:S01]  /*2ba0*/  UIADD3 UR4, UPT, UPT, UR5, 0xf0, URZ ;  /* 0x000000f005047890 */ /* 0x000fe2000fffe0ff */
[----:B------:R1:W-:Y:S05]  /*2bb0*/  SYNCS.ARRIVE.TRANS64.RED.A1T0 RZ, [R4+URZ], RZ ;  /* 0x000000ff04ff79a7 */ /* 0x0003ea00081004ff */
[----:B------:R-:W-:Y:S01]  /*2bc0*/  IMAD.U32 R7, RZ, RZ, UR4 ;  /* 0x00000004ff077e24 */ /* 0x000fe2000f8e00ff */
[----:B------:R-:W2:Y:S04]  /*2bd0*/  SYNCS.PHASECHK.TRANS64.TRYWAIT P0, [UR5+0x100], R5 ;  /* 0x00010005ff0075a7 */ /* 0x000ea80008001105 */
[----:B------:R-:W-:Y:S01]  /*2be0*/  PRMT R6, R2, 0x654, R7 ;  /* 0x0000065402067816 */ /* 0x000fe20000000007 */
[----:B-1----:R-:W-:Y:S01]  /*2bf0*/  @!P2 IMAD.MOV.U32 R4, RZ, RZ, 0x10 ;  /* 0x00000010ff04a424 */ /* 0x002fe200078e00ff */
[----:B--2---:R-:W-:Y:S06]  /*2c00*/  @!P0 BRA `(.L_x_51) ;  /* 0x0000006000588947 */ /* 0x004fec0003800000 */
.L_x_142:
[----:B------:R-:W-:Y:S01]  /*2c10*/  ULEA UR4, UR6, UR37, 0x4 ;  /* 0x0000002506047291 */ /* 0x000fe2000f8e20ff */
[----:B------:R-:W-:Y:S01]  /*2c20*/  SEL R3, R6, R3, !P2 ;  /* 0x0000000306037207 */ /* 0x000fe20005000000 */
[----:B------:R-:W-:Y:S01]  /*2c30*/  UIADD3 UR5, UPT, UPT, UR5, 0xf0, URZ ;  /* 0x000000f005057890 */ /* 0x000fe2000fffe0ff */
[----:B-1----:R-:W-:Y:S01]  /*2c40*/  LEA R0, R11, UR37, 0x3 ;  /* 0x000000250b007c11 */ /* 0x002fe2000f8e18ff */
[----:B------:R-:W-:Y:S01]  /*2c50*/  UIADD3 UR4, UPT, UPT, UR4, 0x180, URZ ;  /* 0x0000018004047890 */ /* 0x000fe2000fffe0ff */
[----:B------:R-:W-:Y:S01]  /*2c60*/  SHF.L.U32 R5, R10, 0x1f, RZ ;  /* 0x0000001f0a057819 */ /* 0x000fe200000006ff */
[----:B------:R1:W-:Y:S01]  /*2c70*/  @!P2 SYNCS.ARRIVE.TRANS64.RED RZ, [R3+URZ], R4 ;  /* 0x0000000403ffa9a7 */ /* 0x0003e200080004ff */
[----:B------:R-:W-:Y:S01]  /*2c80*/  UIADD3 UR6, UPT, UPT, UR6, 0x1, URZ ;  /* 0x0000000106067890 */ /* 0x000fe2000fffe0ff */
[----:B------:R-:W-:-:S03]  /*2c90*/  VIADD R8, R8, 0x1 ;  /* 0x0000000108087836 */ /* 0x000fc60000000000 */
[----:B------:R-:W-:Y:S02]  /*2ca0*/  UISETP.NE.AND UP0, UPT, UR6, 0x2, UPT ;  /* 0x000000020600788c */ /* 0x000fe4000bf05270 */
[----:B------:R-:W-:Y:S06]  /*2cb0*/  UGETNEXTWORKID.BROADCAST [UR4], [UR5] ;  /* 0x00000000040073ca */ /* 0x000fec0008000100 */
[----:B------:R-:W-:Y:S01]  /*2cc0*/  USEL UR4, URZ, 0x1, UP0 ;  /* 0x00000001ff047887 */ /* 0x000fe20008000000 */
[----:B------:R-:W-:Y:S01]  /*2cd0*/  ISETP.NE.AND P0, PT, R8, 0x2, PT ;  /* 0x000000020800780c */ /* 0x000fe20003f05270 */
[----:B------:R-:W-:Y:S01]  /*2ce0*/  USEL UR6, UR6, URZ, UP0 ;  /* 0x000000ff06067287 */ /* 0x000fe20008000000 */
[----:B------:R-:W2:Y:S03]  /*2cf0*/  SYNCS.PHASECHK.TRANS64.TRYWAIT P1, [R0+URZ+0xf0], R5 ;  /* 0x0000f005000075a7 */ /* 0x000ea600080211ff */
[----:B------:R-:W-:Y:S01]  /*2d00*/  LOP3.LUT R12, R12, UR4, RZ, 0x3c, !PT ;  /* 0x000000040c0c7c12 */ /* 0x000fe2000f8e3cff */
[----:B-12---:R-:W-:Y:S07]  /*2d10*/  @!P1 BRA `(.L_x_52) ;  /* 0x00000060002c9947 */ /* 0x006fee0003800000 */
.L_x_143:
[C---:B------:R-:W-:Y:S01]  /*2d20*/  LEA R4, R11.reuse, UR37, 0x4 ;  /* 0x000000250b047c11 */ /* 0x040fe2000f8e20ff */
[----:B-1----:R-:W-:Y:S01]  /*2d30*/  VIADD R0, R0, 0x100 ;  /* 0x0000010000007836 */ /* 0x002fe20000000000 */
[----:B------:R-:W-:Y:S01]  /*2d40*/  SEL R8, R8, RZ, P0 ;  /* 0x000000ff08087207 */ /* 0x000fe20000000000 */
[----:B------:R-:W-:-:S03]  /*2d50*/  VIADD R11, R11, 0x1 ;  /* 0x000000010b0b7836 */ /* 0x000fc60000000000 */
[----:B------:R-:W1:Y:S01]  /*2d60*/  LDS.128 R4, [R4+0x180] ;  /* 0x0001800004047984 */ /* 0x000e620000000c00 */
[----:B------:R-:W-:Y:S02]  /*2d70*/  PRMT R0, RZ, 0x654, R0 ;  /* 0x00000654ff007816 */ /* 0x000fe40000000000 */
[C---:B------:R-:W-:Y:S01]  /*2d80*/  ISETP.NE.AND P1, PT, R11.reuse, 0x2, PT ;  /* 0x000000020b00780c */ /* 0x040fe20003f25270 */
[----:B------:R-:W-:Y:S01]  /*2d90*/  @!PT LDS RZ, [RZ] ;  /* 0x00000000fffff984 */ /* 0x000fe20000000800 */
[----:B------:R-:W-:Y:S01]  /*2da0*/  @!PT LDS RZ, [RZ] ;  /* 0x00000000fffff984 */ /* 0x000fe20000000800 */
[----:B------:R-:W-:Y:S01]  /*2db0*/  @!PT LDS RZ, [RZ] ;  /* 0x00000000fffff984 */ /* 0x000fe20000000800 */
[----:B------:R-:W-:Y:S01]  /*2dc0*/  @!PT LDS RZ, [RZ] ;  /* 0x00000000fffff984 */ /* 0x000fe20000000800 */
[----:B------:R2:W-:Y:S06]  /*2dd0*/  MEMBAR.ALL.CTA ;  /* 0x0000000000007992 */ /* 0x0005ec0000008000 */
[----:B--2---:R-:W2:Y:S01]  /*2de0*/  FENCE.VIEW.ASYNC.S ;  /* 0x00000000000073c6 */ /* 0x004ea20000000000 */
[----:B------:R-:W-:Y:S01]  /*2df0*/  SEL R11, R11, RZ, P1 ;  /* 0x000000ff0b0b7207 */ /* 0x000fe20000800000 */
[----:B--2---:R2:W-:Y:S01]  /*2e00*/  SYNCS.ARRIVE.TRANS64.RED.A1T0 RZ, [R0+URZ], RZ ;  /* 0x000000ff00ff79a7 */ /* 0x0045e200081004ff */
[----:B-1----:R-:W-:-:S02]  /*2e10*/  LOP3.LUT P3, RZ, R6, 0x1, RZ, 0xc0, !PT ;  /* 0x0000000106ff7812 */ /* 0x002fc4000786c0ff */
[----:B------:R-:W-:-:S04]  /*2e20*/  SEL R5, RZ, 0x1, P1 ;  /* 0x00000001ff057807 */ /* 0x000fc80000800000 */
[----:B------:R-:W-:Y:S02]  /*2e30*/  LOP3.LUT R10, R10, R5, RZ, 0x3c, !PT ;  /* 0x000000050a0a7212 */ /* 0x000fe400078e3cff */
[----:B--2---:R-:W-:-:S04]  /*2e40*/  SEL R0, RZ, 0x1, P0 ;  /* 0x00000001ff007807 */ /* 0x004fc80000000000 */
[----:B------:R-:W-:Y:S01]  /*2e50*/  LOP3.LUT R9, R9, R0, RZ, 0x3c, !PT ;  /* 0x0000000009097212 */ /* 0x000fe200078e3cff */
[----:B------:R-:W-:Y:S06]  /*2e60*/  @P3 BRA `(.L_x_53) ;  /* 0xfffffffc002c3947 */ /* 0x000fec000383ffff */
[----:B------:R-:W-:Y:S01]  /*2e70*/  ULEA UR5, UR6, UR37, 0x3 ;  /* 0x0000002506057291 */ /* 0x000fe2000f8e18ff */
[----:B------:R-:W-:-:S08]  /*2e80*/  SHF.L.U32 R3, R12, 0x1f, RZ ;  /* 0x0000001f0c037819 */ /* 0x000fd000000006ff */
[----:B------:R-:W1:Y:S02]  /*2e90*/  SYNCS.PHASECHK.TRANS64 P0, [UR5+0x100], R3 ;  /* 0x00010003ff0075a7 */ /* 0x000e640008001005 */
[----:B-1----:R-:W-:Y:S05]  /*2ea0*/  @P0 BRA `(.L_x_54) ;  /* 0x0000000000080947 */ /* 0x002fea0003800000 */
[----:B------:R-:W1:Y:S02]  /*2eb0*/  SYNCS.PHASECHK.TRANS64.TRYWAIT P0, [UR5+0x100], R3 ;  /* 0x00010003ff0075a7 */ /* 0x000e640008001105 */
[----:B-1----:R-:W-:Y:S05]  /*2ec0*/  @!P0 BRA `(.L_x_55) ;  /* 0x0000005c00d48947 */ /* 0x002fea0003800000 */
.L_x_54:
[----:B------:R-:W-:-:S04]  /*2ed0*/  UIADD3 UR4, UPT, UPT, UR6, 0x1, URZ ;  /* 0x0000000106047890 */ /* 0x000fc8000fffe0ff */
[----:B------:R-:W-:-:S04]  /*2ee0*/  UISETP.NE.AND UP0, UPT, UR4, 0x2, UPT ;  /* 0x000000020400788c */ /* 0x000fc8000bf05270 */
[----:B------:R-:W-:Y:S02]  /*2ef0*/  USEL UR7, URZ, 0x1, UP0 ;  /* 0x00000001ff077887 */ /* 0x000fe40008000000 */
[----:B------:R-:W-:-:S04]  /*2f00*/  USEL UR4, UR4, URZ, UP0 ;  /* 0x000000ff04047287 */ /* 0x000fc80008000000 */
[----:B------:R-:W-:Y:S01]  /*2f10*/  ULEA UR4, UR4, UR37, 0x3 ;  /* 0x0000002504047291 */ /* 0x000fe2000f8e18ff */
[----:B-1----:R-:W-:-:S04]  /*2f20*/  LOP3.LUT R3, R12, UR7, RZ, 0x3c, !PT ;  /* 0x000000070c037c12 */ /* 0x002fc8000f8e3cff */
[----:B------:R-:W-:-:S04]  /*2f30*/  SHF.L.U32 R0, R3, 0x1f, RZ ;  /* 0x0000001f03007819 */ /* 0x000fc800000006ff */
[----:B------:R-:W1:Y:S02]  /*2f40*/  SYNCS.PHASECHK.TRANS64 P0, [UR4+0x100], R0 ;  /* 0x00010000ff0075a7 */ /* 0x000e640008001004 */
[----:B-1----:R-:W-:Y:S05]  /*2f50*/  @P0 EXIT ;  /* 0x000000000000094d */ /* 0x002fea0003800000 */
[----:B------:R-:W-:Y:S02]  /*2f60*/  SHF.L.U32 R3, R3, 0x1f, RZ ;  /* 0x0000001f03037819 */ /* 0x000fe400000006ff */
[----:B------:R-:W-:-:S07]  /*2f70*/  MOV R0, UR4 ;  /* 0x0000000400007c02 */ /* 0x000fce0008000f00 */
.L_x_56:
[----:B-1----:R1:W2:Y:S02]  /*2f80*/  SYNCS.PHASECHK.TRANS64.TRYWAIT P0, [R0+URZ+0x100], R3 ;  /* 0x00010003000075a7 */ /* 0x0022a400080011ff */
[----:B--2---:R-:W-:Y:S05]  /*2f90*/  @!P0 NANOSLEEP.SYNCS 0x989680 ;  /* 0x009896800000895d */ /* 0x004fea0003900000 */
[----:B------:R-:W2:Y:S02]  /*2fa0*/  @!P0 SYNCS.PHASECHK.TRANS64 P0, [R0+URZ+0x100], R3 ;  /* 0x00010003000085a7 */ /* 0x000ea400080010ff */
[----:B--2---:R-:W-:Y:S05]  /*2fb0*/  @P0 EXIT ;  /* 0x000000000000094d */ /* 0x004fea0003800000 */
[----:B------:R-:W-:Y:S05]  /*2fc0*/  BRA `(.L_x_56) ;  /* 0xfffffffc00ec7947 */ /* 0x000fea000383ffff */
.L_x_49:
[----:B------:R-:W-:-:S09]  /*2fd0*/  UISETP.NE.AND UP1, UPT, UR8, URZ, UPT ;  /* 0x000000ff0800728c */ /* 0x000fd2000bf25270 */
[----:B------:R-:W-:Y:S05]  /*2fe0*/  BRA.U UP1, `(.L_x_57) ;  /* 0x0000000d01747547 */ /* 0x000fea000b800000 */
[----:B------:R-:W-:Y:S01]  /*2ff0*/  UMOV UR4, 0x40 ;  /* 0x0000004000047882 */ /* 0x000fe20000000000 */
[----:B------:R-:W-:Y:S01]  /*3000*/  NOP ;  /* 0x0000000000007918 */ /* 0x000fe20000000000 */
[----:B------:R-:W-:Y:S01]  /*3010*/  ULEA UR4, UR37, UR4, 0x18 ;  /* 0x0000000425047291 */ /* 0x000fe2000f8ec0ff */
[----:B------:R-:W-:Y:S02]  /*3020*/  UMOV UR5, 0x400 ;  /* 0x0000040000057882 */ /* 0x000fe40000000000 */
[----:B------:R-:W-:-:S06]  /*3030*/  ULEA UR37, UR37, UR5, 0x18 ;  /* 0x0000000525257291 */ /* 0x000fcc000f8ec0ff */
[----:B------:R-:W1:Y:S02]  /*3040*/  LDS.U8 R0, [UR4+0x1c] ;  /* 0x00001c04ff007984 */ /* 0x000e640008000000 */
[----:B-1----:R-:W-:-:S13]  /*3050*/  ISETP.NE.AND P0, PT, R0, RZ, PT ;  /* 0x000000ff0000720c */ /* 0x002fda0003f05270 */
[----:B------:R-:W-:Y:S05]  /*3060*/  @P0 BRA `(.L_x_58) ;  /* 0x0000000000580947 */ /* 0x000fea0003800000 */
[----:B------:R-:W-:-:S13]  /*3070*/  ELECT P0, URZ, PT ;  /* 0x0000000000ff782f */ /* 0x000fda0003800000 */
[----:B------:R-:W-:Y:S05]  /*3080*/  @!P0 BRA `(.L_x_59) ;  /* 0x0000000000608947 */ /* 0x000fea0003800000 */
[----:B------:R-:W-:Y:S01]  /*3090*/  UMOV UR5, 0x10 ;  /* 0x0000001000057882 */ /* 0x000fe20000000000 */
[----:B------:R-:W-:Y:S01]  /*30a0*/  HFMA2 R0, -RZ, RZ, 0, 5.9604644775390625e-08 ;  /* 0x00000001ff007431 */ /* 0x000fe200000001ff */
[----:B------:R-:W-:-:S03]  /*30b0*/  MOV R2, 0xffff ;  /* 0x0000ffff00027802 */ /* 0x000fc60000000f00 */
[----:B------:R-:W-:Y:S04]  /*30c0*/  DEPBAR.LE SB1, 0x36 ;  /* 0x00009d800000791a */ /* 0x000fe80000000000 */
[----:B------:R-:W1:Y:S02]  /*30d0*/  UTCATOMSWS.FIND_AND_SET.ALIGN UP0, UR5, UR5 ;  /* 0x00000005000575e3 */ /* 0x000e640008000800 */
[----:B-1----:R-:W-:Y:S01]  /*30e0*/  MOV R3, UR5 ;  /* 0x0000000500037c02 */ /* 0x002fe20008000f00 */
[----:B------:R-:W-:Y:S06]  /*30f0*/  BRA.U UP0, `(.L_x_60) ;  /* 0x0000000100187547 */ /* 0x000fec000b800000 */
.L_x_61:
[----:B------:R-:W-:Y:S05]  /*3100*/  NANOSLEEP 0x64 ;  /* 0x000000640000795d */ /* 0x000fea0003800000 */
[----:B------:R-:W-:-:S05]  /*3110*/  UMOV UR5, 0x10 ;  /* 0x0000001000057882 */ /* 0x000fca0000000000 */
[----:B------:R-:W-:Y:S04]  /*3120*/  DEPBAR.LE SB1, 0x36 ;  /* 0x00009d800000791a */ /* 0x000fe80000000000 */
[----:B------:R-:W1:Y:S02]  /*3130*/  UTCATOMSWS.FIND_AND_SET.ALIGN UP0, UR5, UR5 ;  /* 0x00000005000575e3 */ /* 0x000e640008000800 */
[----:B-1----:R-:W-:Y:S01]  /*3140*/  MOV R3, UR5 ;  /* 0x0000000500037c02 */ /* 0x002fe20008000f00 */
[----:B------:R-:W-:Y:S05]  /*3150*/  BRA.U !UP0, `(.L_x_61) ;  /* 0xfffffffd08e87547 */ /* 0x000fea000b83ffff */
.L_x_60:
[-C--:B------:R-:W-:Y:S02]  /*3160*/  SHF.L.U32 R2, R2, R3.reuse, RZ ;  /* 0x0000000302027219 */ /* 0x080fe400000006ff */
[----:B------:R-:W-:Y:S01]  /*3170*/  SHF.L.U32 R0, R0, R3, RZ ;  /* 0x0000000300007219 */ /* 0x000fe200000006ff */
[----:B------:R-:W-:Y:S02]  /*3180*/  IMAD.SHL.U32 R3, R3, 0x20, RZ ;  /* 0x0000002003037824 */ /* 0x000fe400078e00ff */
[----:B------:R1:W-:Y:S04]  /*3190*/  ATOMS.OR RZ, [UR4+0x14], R2 ;  /* 0x00001402ffff798c */ /* 0x0003e8000b000004 */
[----:B------:R1:W-:Y:S04]  /*31a0*/  ATOMS.OR RZ, [UR4+0x18], R0 ;  /* 0x00001800ffff798c */ /* 0x0003e8000b000004 */
[----:B------:R1:W-:Y:S01]  /*31b0*/  STS [UR37+0x1a0], R3 ;  /* 0x0001a003ff007988 */ /* 0x0003e20008000825 */
[----:B------:R-:W-:Y:S05]  /*31c0*/  BRA `(.L_x_59) ;  /* 0x0000000000107947 */ /* 0x000fea0003800000 */
.L_x_58:
[----:B------:R-:W-:Y:S02]  /*31d0*/  MOV R0, 0xffffffff ;  /* 0xffffffff00007802 */ /* 0x000fe40000000f00 */
[----:B------:R-:W-:-:S03]  /*31e0*/  MOV R2, 0x3210 ;  /* 0x0000321000027802 */ /* 0x000fc60000000f00 */
[----:B------:R1:W-:Y:S04]  /*31f0*/  STS [UR37+0x1a0], R0 ;  /* 0x0001a000ff007988 */ /* 0x0003e80008000825 */
[----:B-1-3-5:R-:W-:Y:S05]  /*3200*/  CALL.REL.NOINC `($__internal_1_$__cuda_sm10x_tcgen05_guardrail_trap_phase_invalid_during_alloc) ;  /* 0x0000006000907944 */ /* 0x02afea0003c00000 */
.L_x_59:
[----:B------:R-:W-:Y:S05]  /*3210*/  WARPSYNC.ALL ;  /* 0x0000000000007948 */ /* 0x000fea0003800000 */
[----:B------:R-:W2:Y:S01]  /*3220*/  S2UR UR6, SR_CgaCtaId ;  /* 0x00000000000679c3 */ /* 0x000ea20000008800 */
[----:B------:R-:W-:Y:S01]  /*3230*/  UMOV UR4, 0x400 ;  /* 0x0000040000047882 */ /* 0x000fe20000000000 */
[----:B------:R-:W-:-:S06]  /*3240*/  NOP ;  /* 0x0000000000007918 */ /* 0x000fcc0000000000 */
[----:B------:R-:W-:Y:S06]  /*3250*/  BAR.ARV 0x6, 0xa0 ;  /* 0x0182800000007b1d */ /* 0x000fec0000002000 */
[----:B------:R-:W4:Y:S01]  /*3260*/  LDCU UR7, c[0x0][0x38c] ;  /* 0x00007180ff0777ac */ /* 0x000f220008000800 */
[----:B------:R-:W-:Y:S01]  /*3270*/  IMAD.MOV.U32 R11, RZ, RZ, 0x1 ;  /* 0x00000001ff0b7424 */ /* 0x000fe200078e00ff */
[----:B------:R-:W-:Y:S01]  /*3280*/  CS2R R8, SRZ ;  /* 0x0000000000087805 */ /* 0x000fe2000001ff00 */
[----:B------:R-:W-:Y:S01]  /*3290*/  IMAD.MOV.U32 R10, RZ, RZ, RZ ;  /* 0x000000ffff0a7224 */ /* 0x000fe200078e00ff */
[----:B------:R-:W-:Y:S01]  /*32a0*/  UMOV UR16, URZ ;  /* 0x000000ff00107c82 */ /* 0x000fe20008000000 */
[----:B------:R-:W-:Y:S01]  /*32b0*/  UMOV UR15, URZ ;  /* 0x000000ff000f7c82 */ /* 0x000fe20008000000 */
[----:B------:R-:W-:Y:S01]  /*32c0*/  UMOV UR22, 0x0 ;  /* 0x0000000000167882 */ /* 0x000fe20000000000 */
[----:B------:R-:W-:Y:S01]  /*32d0*/  UMOV UR23, 0x82184a0 ;  /* 0x082184a000177882 */ /* 0x000fe20000000000 */
[----:B------:R-:W-:Y:S01]  /*32e0*/  UMOV UR20, 0x0 ;  /* 0x0000000000147882 */ /* 0x000fe20000000000 */
[----:B------:R-:W-:Y:S01]  /*32f0*/  UMOV UR21, 0x82184a0 ;  /* 0x082184a000157882 */ /* 0x000fe20000000000 */
[----:B--2---:R-:W-:Y:S01]  /*3300*/  ULEA UR6, UR6, UR4, 0x18 ;  /* 0x0000000406067291 */ /* 0x004fe2000f8ec0ff */
[----:B------:R-:W2:Y:S03]  /*3310*/  LDCU UR4, c[0x0][0x38c] ;  /* 0x00007180ff0477ac */ /* 0x000ea60008000800 */
[----:B------:R-:W-:-:S02]  /*3320*/  UIADD3 UR18, UPT, UPT, UR6, 0x8400, URZ ;  /* 0x0000840006127890 */ /* 0x000fc4000fffe0ff */
[----:B----4-:R-:W-:-:S03]  /*3330*/  UIADD3 UR7, UPT, UPT, UR7, 0x3f, URZ ;  /* 0x0000003f07077890 */ /* 0x010fc6000fffe0ff */
[----:B-1----:R-:W1:Y:S01]  /*3340*/  LDS R0, [UR6+0x1a0] ;  /* 0x0001a006ff007984 */ /* 0x002e620008000800 */
[----:B------:R-:W-:Y:S02]  /*3350*/  UIADD3 UR17, UPT, UPT, UR6, 0x20400, URZ ;  /* 0x0002040006117890 */ /* 0x000fe4000fffe0ff */
[----:B------:R-:W-:Y:S02]  /*3360*/  USHF.R.S32.HI UR5, URZ, 0x1f, UR7 ;  /* 0x0000001fff057899 */ /* 0x000fe40008011407 */
[----:B------:R-:W-:Y:S02]  /*3370*/  USHF.R.U32.HI UR18, URZ, 0x4, UR18 ;  /* 0x00000004ff127899 */ /* 0x000fe40008011612 */
[----:B------:R-:W-:Y:S02]  /*3380*/  ULEA.HI UR5, UR5, UR7, URZ, 0x6 ;  /* 0x0000000705057291 */ /* 0x000fe4000f8f30ff */
[----:B------:R-:W-:Y:S02]  /*3390*/  USHF.R.U32.HI UR17, URZ, 0x4, UR17 ;  /* 0x00000004ff117899 */ /* 0x000fe40008011611 */
[----:B------:R-:W-:-:S02]  /*33a0*/  USHF.R.S32.HI UR5, URZ, 0x6, UR5 ;  /* 0x00000006ff057899 */ /* 0x000fc40008011405 */
[----:B------:R-:W-:Y:S02]  /*33b0*/  ULOP3.LUT UR18, UR18, 0x3fff, URZ, 0xc0, !UPT ;  /* 0x00003fff12127892 */ /* 0x000fe4000f8ec0ff */
[----:B------:R-:W-:Y:S02]  /*33c0*/  UISETP.LT.AND UP0, UPT, UR5, 0x1, UPT ;  /* 0x000000010500788c */ /* 0x000fe4000bf01270 */
[----:B------:R-:W-:Y:S02]  /*33d0*/  ULOP3.LUT UR17, UR17, 0x3fff, URZ, 0xc0, !UPT ;  /* 0x00003fff11117892 */ /* 0x000fe4000f8ec0ff */
[----:B------:R-:W-:Y:S02]  /*33e0*/  USEL UR10, UR5, 0x1, !UP0 ;  /* 0x00000001050a7887 */ /* 0x000fe4000c000000 */
[----:B--2---:R-:W-:Y:S02]  /*33f0*/  UISETP.GE.AND UP3, UPT, UR4, 0x1, UPT ;  /* 0x000000010400788c */ /* 0x004fe4000bf66270 */
[----:B------:R-:W-:Y:S01]  /*3400*/  UIADD3 UR10, UPT, UPT, -UR10, URZ, URZ ;  /* 0x000000ff0a0a7290 */ /* 0x000fe2000fffe1ff */
[----:B-1----:R-:W-:-:S15]  /*3410*/  R2UR UR19, R0 ;  /* 0x00000000001372ca */ /* 0x002fde00000e0000 */
.L_x_68:
[----:B------:R-:W-:Y:S02]  /*3420*/  LEA R0, R10, UR6, 0x3 ;  /* 0x000000060a007c11 */ /* 0x000fe4000f8e18ff */
[----:B------:R-:W-:Y:S02]  /*3430*/  SHF.L.U32 R5, R9, 0x1f, RZ ;  /* 0x0000001f09057819 */ /* 0x000fe400000006ff */
[----:B------:R-:W-:Y:S01]  /*3440*/  PLOP3.LUT P0, PT, PT, PT, UP3, 0x80, 0x8 ;  /* 0x000000000008781c */ /* 0x000fe20003f0f038 */
[----:B------:R-:W-:Y:S01]  /*3450*/  VIADD R3, R0, 0x100 ;  /* 0x0000010000037836 */ /* 0x000fe20000000000 */
[----:B-1----:R-:W1:Y:S02]  /*3460*/  SYNCS.PHASECHK.TRANS64.TRYWAIT P1, [R0+URZ+0xf0], R5 ;  /* 0x0000f005000075a7 */ /* 0x002e6400080211ff */
[----:B-1--4-:R-:W-:Y:S09]  /*3470*/  @!P1 BRA `(.L_x_62) ;  /* 0x0000005800809947 */ /* 0x012ff20003800000 */
.L_x_145:
[----:B------:R-:W-:Y:S01]  /*3480*/  LEA R4, R10, UR6, 0x4 ;  /* 0x000000060a047c11 */ /* 0x000fe2000f8e20ff */
[----:B------:R-:W-:Y:S01]  /*3490*/  @UP3 ULEA UR4, UR15, UR6, 0x3 ;  /* 0x000000060f043291 */ /* 0x000fe2000f8e18ff */
[----:B------:R-:W-:Y:S01]  /*34a0*/  PLOP3.LUT P2, PT, PT, PT, PT, 0x80, 0x8 ;  /* 0x000000000008781c */ /* 0x000fe20003f4f070 */
[----:B------:R-:W-:Y:S01]  /*34b0*/  ULEA UR8, UR16, UR6, 0x3 ;  /* 0x0000000610087291 */ /* 0x000fe2000f8e18ff */
[----:B------:R-:W-:Y:S01]  /*34c0*/  PRMT R3, RZ, 0x654, R3 ;  /* 0x00000654ff037816 */ /* 0x000fe20000000003 */
[----:B------:R-:W-:Y:S01]  /*34d0*/  ULEA UR9, UR16, UR19, 0x7 ;  /* 0x0000001310097291 */ /* 0x000fe2000f8e38ff */
[----:B-1----:R-:W1:Y:S01]  /*34e0*/  LDS.128 R4, [R4+0x180] ;  /* 0x0001800004047984 */ /* 0x002e620000000c00 */
[----:B------:R-:W-:Y:S02]  /*34f0*/  @P0 SHF.L.U32 R2, R8, 0x1f, RZ ;  /* 0x0000001f08020819 */ /* 0x000fe400000006ff */
[----:B------:R-:W-:Y:S01]  /*3500*/  SHF.L.U32 R0, R11, 0x1f, RZ ;  /* 0x0000001f0b007819 */ /* 0x000fe200000006ff */
[----:B------:R-:W-:Y:S01]  /*3510*/  @!PT LDS RZ, [RZ] ;  /* 0x00000000fffff984 */ /* 0x000fe20000000800 */
[----:B------:R-:W-:Y:S01]  /*3520*/  @!PT LDS RZ, [RZ] ;  /* 0x00000000fffff984 */ /* 0x000fe20000000800 */
[----:B------:R-:W-:Y:S01]  /*3530*/  @!PT LDS RZ, [RZ] ;  /* 0x00000000fffff984 */ /* 0x000fe20000000800 */
[----:B------:R-:W-:Y:S01]  /*3540*/  @!PT LDS RZ, [RZ] ;  /* 0x00000000fffff984 */ /* 0x000fe20000000800 */
[----:B------:R2:W-:Y:S06]  /*3550*/  MEMBAR.ALL.CTA ;  /* 0x0000000000007992 */ /* 0x0005ec0000008000 */
[----:B--2---:R-:W2:Y:S02]  /*3560*/  FENCE.VIEW.ASYNC.S ;  /* 0x00000000000073c6 */ /* 0x004ea40000000000 */
[----:B--2---:R2:W-:Y:S01]  /*3570*/  SYNCS.ARRIVE.TRANS64.RED.A1T0 RZ, [R3+URZ], RZ ;  /* 0x000000ff03ff79a7 */ /* 0x0045e200081004ff */
[----:B------:R2:W4:Y:S01]  /*3580*/  @P0 SYNCS.PHASECHK.TRANS64.TRYWAIT P2, [UR4], R2 ;  /* 0x00000002ff0005a7 */ /* 0x0005220008041104 */
[----:B-1----:R-:W-:Y:S01]  /*3590*/  LOP3.LUT P1, RZ, R6, 0x1, RZ, 0xc0, !PT ;  /* 0x0000000106ff7812 */ /* 0x002fe2000782c0ff */
[----:B------:R-:W1:Y:S02]  /*35a0*/  SYNCS.PHASECHK.TRANS64.TRYWAIT P0, [UR8+0x130], R0 ;  /* 0x00013000ff0075a7 */ /* 0x000e640008001108 */
[----:B-12-4-:R-:W-:Y:S10]  /*35b0*/  @!P0 BRA `(.L_x_63) ;  /* 0x0000005800448947 */ /* 0x016ff40003800000 */
.L_x_147:
[----:B------:R-:W-:Y:S01]  /*35c0*/  IADD3 R10, PT, PT, R10, 0x1, RZ ;  /* 0x000000010a0a7810 */ /* 0x000fe20007ffe0ff */
[----:B------:R-:W-:Y:S06]  /*35d0*/  BRA.U !UP3, `(.L_x_64) ;  /* 0x000000010b987547 */ /* 0x000fec000b800000 */
[----:B------:R-:W-:Y:S01]  /*35e0*/  UPLOP3.LUT UP4, UPT, UPT, UPT, UPT, 0x40, 0x4 ;  /* 0x000000000004789c */ /* 0x000fe20003f8e870 */
[----:B------:R-:W-:Y:S01]  /*35f0*/  UMOV UR14, UR10 ;  /* 0x0000000a000e7c82 */ /* 0x000fe20008000000 */
[----:B------:R-:W-:Y:S01]  /*3600*/  UMOV UR13, UR5 ;  /* 0x00000005000d7c82 */ /* 0x000fe20008000000 */
[----:B------:R-:W-:-:S08]  /*3610*/  UMOV UR12, UR15 ;  /* 0x0000000f000c7c82 */ /* 0x000fd00008000000 */
.L_x_67:
[----:B------:R-:W-:Y:S02]  /*3620*/  UIADD3 UR14, UPT, UPT, UR14, 0x1, URZ ;  /* 0x000000010e0e7890 */ /* 0x000fe4000fffe0ff */
[----:B--2---:R-:W-:Y:S02]  /*3630*/  ULEA UR7, UR12, UR6, 0x3 ;  /* 0x000000060c077291 */ /* 0x004fe4000f8e18ff */
[----:B------:R-:W-:Y:S01]  /*3640*/  UISETP.NE.AND UP0, UPT, UR14, URZ, UPT ;  /* 0x000000ff0e00728c */ /* 0x000fe2000bf05270 */
[----:B----4-:R-:W-:Y:S10]  /*3650*/  @P2 BRA `(.L_x_65) ;  /* 0x00000000000c2947 */ /* 0x010ff40003800000 */
[----:B-1----:R-:W-:Y:S04]  /*3660*/  SHF.L.U32 R3, R8, 0x1f, RZ ;  /* 0x0000001f08037819 */ /* 0x002fe800000006ff */
[----:B------:R-:W1:Y:S02]  /*3670*/  SYNCS.PHASECHK.TRANS64.TRYWAIT P0, [UR7], R3 ;  /* 0x00000003ff0075a7 */ /* 0x000e640008001107 */
[----:B-1----:R-:W-:Y:S05]  /*3680*/  @!P0 BRA `(.L_x_66) ;  /* 0x0000005800288947 */ /* 0x002fea0003800000 */
.L_x_65:
[----:B------:R-:W-:Y:S01]  /*3690*/  UISETP.NE.AND UP1, UPT, UR13, 0x1, UPT ;  /* 0x000000010d00788c */ /* 0x000fe2000bf25270 */
[----:B------:R-:W-:Y:S01]  /*36a0*/  PLOP3.LUT P2, PT, PT, PT, PT, 0x80, 0x8 ;  /* 0x000000000008781c */ /* 0x000fe20003f4f070 */
[----:B------:R-:W-:Y:S02]  /*36b0*/  UIADD3 UR15, UPT, UPT, UR12, 0x1, URZ ;  /* 0x000000010c0f7890 */ /* 0x000fe4000fffe0ff */
[----:B------:R-:W-:Y:S02]  /*36c0*/  ULEA UR24, UR12, UR18, 0x9 ;  /* 0x000000120c187291 */ /* 0x000fe4000f8e48ff */
[----:B------:R-:W-:Y:S01]  /*36d0*/  UISETP.NE.AND UP2, UPT, UR15, 0xc, UPT ;  /* 0x0000000c0f00788c */ /* 0x000fe2000bf45270 */
[----:B------:R-:W-:Y:S01]  /*36e0*/  PLOP3.LUT P0, PT, PT, PT, UP1, 0x80, 0x8 ;  /* 0x000000000008781c */ /* 0x000fe20003f0f018 */
[----:B------:R-:W-:Y:S02]  /*36f0*/  ULEA UR26, UR12, UR17, 0x9 ;  /* 0x000000110c1a7291 */ /* 0x000fe4000f8e48ff */
[----:B------:R-:W-:Y:S02]  /*3700*/  USEL UR11, URZ, 0x1, UP2 ;  /* 0x00000001ff0b7887 */ /* 0x000fe40009000000 */
[----:B------:R-:W-:Y:S02]  /*3710*/  USEL UR15, UR15, URZ, UP2 ;  /* 0x000000ff0f0f7287 */ /* 0x000fe40009000000 */
[----:B------:R-:W-:Y:S02]  /*3720*/  UIADD3 UR30, UPT, UPT, UR24, 0x100, URZ ;  /* 0x00000100181e7890 */ /* 0x000fe4000fffe0ff */
[----:B------:R-:W-:Y:S01]  /*3730*/  @UP1 ULEA UR4, UR15, UR6, 0x3 ;  /* 0x000000060f041291 */ /* 0x000fe2000f8e18ff */
[----:B------:R-:W-:Y:S01]  /*3740*/  LOP3.LUT R8, R8, UR11, RZ, 0x3c, !PT ;  /* 0x0000000b08087c12 */ /* 0x000fe2000f8e3cff */
[----:B------:R-:W-:Y:S02]  /*3750*/  UIADD3 UR28, UPT, UPT, UR26, 0x100, URZ ;  /* 0x000001001a1c7890 */ /* 0x000fe4000fffe0ff */
[----:B------:R-:W-:Y:S01]  /*3760*/  UIADD3 UR7, UPT, UPT, UR7, 0x60, URZ ;  /* 0x0000006007077890 */ /* 0x000fe2000fffe0ff */
[----:B-1----:R-:W-:Y:S01]  /*3770*/  @P0 SHF.L.U32 R0, R8, 0x1f, RZ ;  /* 0x0000001f08000819 */ /* 0x002fe200000006ff */
[----:B------:R-:W-:Y:S01]  /*3780*/  UMOV UR25, 0x40004040 ;  /* 0x4000404000197882 */ /* 0x000fe20000000000 */
[----:B------:R-:W-:Y:S01]  /*3790*/  UMOV UR27, 0x40004040 ;  /* 0x40004040001b7882 */ /* 0x000fe20000000000 */
[----:B------:R-:W-:Y:S01]  /*37a0*/  UMOV UR31, 0x40004040 ;  /* 0x40004040001f7882 */ /* 0x000fe20000000000 */
[----:B------:R2:W4:Y:S01]  /*37b0*/  @P0 SYNCS.PHASECHK.TRANS64.TRYWAIT P2, [UR4], R0 ;  /* 0x00000000ff0005a7 */ /* 0x0005220008041104 */
[----:B------:R-:W-:Y:S01]  /*37c0*/  UIADD3 UR13, UPT, UPT, UR13, -0x1, URZ ;  /* 0xffffffff0d0d7890 */ /* 0x000fe2000fffe0ff */
[----:B------:R2:W-:Y:S01]  /*37d0*/  UTCIMMA gdesc[UR24], gdesc[UR26], tmem[UR9], tmem[UR22], idesc[UR23], UP4 ;  /* 0x00ff161a180075ea */ /* 0x0005e2000a000109 */
[----:B------:R-:W-:Y:S01]  /*37e0*/  UPLOP3.LUT UP4, UPT, UPT, UPT, UPT, 0x80, 0x8 ;  /* 0x000000000008789c */ /* 0x000fe20003f8f070 */
[----:B------:R-:W-:Y:S01]  /*37f0*/  UMOV UR29, 0x40004040 ;  /* 0x40004040001d7882 */ /* 0x000fe20000000000 */
[----:B------:R-:W-:Y:S01]  /*3800*/  UMOV UR12, UR15 ;  /* 0x0000000f000c7c82 */ /* 0x000fe20008000000 */
[----:B------:R2:W-:Y:S01]  /*3810*/  UTCIMMA gdesc[UR30], gdesc[UR28], tmem[UR9], tmem[UR20], idesc[UR21], UPT ;  /* 0x00ff141c1e0075ea */ /* 0x0005e2000b800109 */
[----:B------:R2:W-:Y:S01]  /*3820*/  UTCBAR [UR7], URZ ;  /* 0x000000ff070073e9 */ /* 0x0005e200080000ff */
[----:B------:R-:W-:Y:S06]  /*3830*/  BRA.U UP0, `(.L_x_67) ;  /* 0xfffffffd00787547 */ /* 0x000fec000b83ffff */
.L_x_64:
[----:B------:R-:W-:Y:S01]  /*3840*/  UIADD3 UR16, UPT, UPT, UR16, 0x1, URZ ;  /* 0x0000000110107890 */ /* 0x000fe2000fffe0ff */
[C---:B------:R-:W-:Y:S01]  /*3850*/  ISETP.NE.AND P0, PT, R10.reuse, 0x2, PT ;  /* 0x000000020a00780c */ /* 0x040fe20003f05270 */
[----:B------:R-:W-:Y:S02]  /*3860*/  UIADD3 UR8, UPT, UPT, UR8, 0x110, URZ ;  /* 0x0000011008087890 */ /* 0x000fe4000fffe0ff */
[----:B------:R-:W-:Y:S01]  /*3870*/  UISETP.NE.AND UP0, UPT, UR16, 0x4, UPT ;  /* 0x000000041000788c */ /* 0x000fe2000bf05270 */
[----:B-12---:R-:W-:Y:S02]  /*3880*/  SEL R0, RZ, 0x1, P0 ;  /* 0x00000001ff007807 */ /* 0x006fe40000000000 */
[----:B------:R-:W-:Y:S01]  /*3890*/  SEL R10, R10, RZ, P0 ;  /* 0x000000ff0a0a7207 */ /* 0x000fe20000000000 */
[----:B------:R-:W-:Y:S01]  /*38a0*/  USEL UR4, URZ, 0x1, UP0 ;  /* 0x00000001ff047887 */ /* 0x000fe20008000000 */
[----:B------:R-:W-:Y:S01]  /*38b0*/  LOP3.LUT R9, R9, R0, RZ, 0x3c, !PT ;  /* 0x0000000009097212 */ /* 0x000fe200078e3cff */
[----:B------:R-:W-:Y:S01]  /*38c0*/  USEL UR16, UR16, URZ, UP0 ;  /* 0x000000ff10107287 */ /* 0x000fe20008000000 */
[----:B------:R1:W-:Y:S03]  /*38d0*/  UTCBAR [UR8], URZ ;  /* 0x000000ff080073e9 */ /* 0x0003e600080000ff */
[----:B------:R-:W-:Y:S01]  /*38e0*/  LOP3.LUT R11, R11, UR4, RZ, 0x3c, !PT ;  /* 0x000000040b0b7c12 */ /* 0x000fe2000f8e3cff */
[----:B------:R-:W-:Y:S07]  /*38f0*/  @P1 BRA `(.L_x_68) ;  /* 0xfffffff800c81947 */ /* 0x000fee000383ffff */
[----:B------:R-:W2:Y:S01]  /*3900*/  S2UR UR4, SR_CgaCtaId ;  /* 0x00000000000479c3 */ /* 0x000ea20000008800 */
[----:B------:R-:W-:Y:S01]  /*3910*/  ELECT P0, URZ, PT ;  /* 0x0000000000ff782f */ /* 0x000fe20003800000 */
[----:B------:R-:W-:Y:S01]  /*3920*/  IMAD.MOV.U32 R0, RZ, RZ, 0x1 ;  /* 0x00000001ff007424 */ /* 0x000fe200078e00ff */
[----:B------:R-:W-:Y:S01]  /*3930*/  UIADD3 UR6, UPT, UPT, UR6, 0x130, URZ ;  /* 0x0000013006067890 */ /* 0x000fe2000fffe0ff */
[----:B------:R-:W-:Y:S01]  /*3940*/  SHF.L.U32 R3, R11, 0x1f, RZ ;  /* 0x0000001f0b037819 */ /* 0x000fe200000006ff */
[----:B------:R-:W-:-:S03]  /*3950*/  UMOV UR5, 0x40 ;  /* 0x0000004000057882 */ /* 0x000fc60000000000 */
[----:B------:R-:W-:Y:S01]  /*3960*/  UVIRTCOUNT.DEALLOC.SMPOOL 0x80 ;  /* 0x000000800000784c */ /* 0x000fe20000000000 */
[----:B--2---:R-:W-:Y:S02]  /*3970*/  ULEA UR4, UR4, UR5, 0x18 ;  /* 0x0000000504047291 */ /* 0x004fe4000f8ec0ff */
[----:B------:R-:W-:-:S07]  /*3980*/  ULEA UR5, UR16, UR6, 0x3 ;  /* 0x0000000610057291 */ /* 0x000fce000f8e18ff */
[----:B------:R2:W-:Y:S02]  /*3990*/  @P0 STS.U8 [UR4+0x1c], R0 ;  /* 0x00001c00ff000988 */ /* 0x0005e40008000004 */
[----:B------:R-:W3:Y:S02]  /*39a0*/  SYNCS.PHASECHK.TRANS64.TRYWAIT P0, [UR5], R3 ;  /* 0x00000003ff0075a7 */ /* 0x000ee40008001105 */
[----:B--23--:R-:W-:Y:S05]  /*39b0*/  @!P0 BRA `(.L_x_69) ;  /* 0x0000005400748947 */ /* 0x00cfea0003800000 */
.L_x_150:
[----:B------:R-:W-:-:S04]  /*39c0*/  UIADD3 UR7, UPT, UPT, UR16, 0x1, URZ ;  /* 0x0000000110077890 */ /* 0x000fc8000fffe0ff */
[----:B------:R-:W-:-:S04]  /*39d0*/  UISETP.NE.AND UP0, UPT, UR7, 0x4, UPT ;  /* 0x000000040700788c */ /* 0x000fc8000bf05270 */
[----:B-1----:R-:W-:Y:S02]  /*39e0*/  USEL UR8, URZ, 0x1, UP0 ;  /* 0x00000001ff087887 */ /* 0x002fe40008000000 */
[----:B------:R-:W-:-:S04]  /*39f0*/  USEL UR7, UR7, URZ, UP0 ;  /* 0x000000ff07077287 */ /* 0x000fc80008000000 */
[----:B------:R-:W-:Y:S01]  /*3a00*/  ULEA UR5, UR7, UR6, 0x3 ;  /* 0x0000000607057291 */ /* 0x000fe2000f8e18ff */
[----:B------:R-:W-:-:S04]  /*3a10*/  LOP3.LUT R2, R11, UR8, RZ, 0x3c, !PT ;  /* 0x000000080b027c12 */ /* 0x000fc8000f8e3cff */
[----:B--2---:R-:W-:-:S04]  /*3a20*/  SHF.L.U32 R3, R2, 0x1f, RZ ;  /* 0x0000001f02037819 */ /* 0x004fc800000006ff */
[----:B------:R-:W1:Y:S02]  /*3a30*/  SYNCS.PHASECHK.TRANS64.TRYWAIT P0, [UR5], R3 ;  /* 0x00000003ff0075a7 */ /* 0x000e640008001105 */
[----:B-1----:R-:W-:Y:S05]  /*3a40*/  @!P0 BRA `(.L_x_70) ;  /* 0x0000005400688947 */ /* 0x002fea0003800000 */
.L_x_152:
        /* <DEDUP_REMOVED lines=9> */
.L_x_154:
[----:B------:R-:W-:-:S04]  /*3ae0*/  UIADD3 UR7, UPT, UPT, UR7, 0x1, URZ ;  /* 0x0000000107077890 */ /* 0x000fc8000fffe0ff */
[----:B------:R-:W-:-:S04]  /*3af0*/  UISETP.NE.AND UP0, UPT, UR7, 0x4, UPT ;  /* 0x000000040700788c */ /* 0x000fc8000bf05270 */
[----:B------:R-:W-:Y:S02]  /*3b00*/  USEL UR5, URZ, 0x1, UP0 ;  /* 0x00000001ff057887 */ /* 0x000fe40008000000 */
[----:B------:R-:W-:-:S04]  /*3b10*/  USEL UR7, UR7, URZ, UP0 ;  /* 0x000000ff07077287 */ /* 0x000fc80008000000 */
[----:B------:R-:W-:Y:S01]  /*3b20*/  ULEA UR7, UR7, UR6, 0x3 ;  /* 0x0000000607077291 */ /* 0x000fe2000f8e18ff */
[----:B-1----:R-:W-:-:S04]  /*3b30*/  LOP3.LUT R3, R2, UR5, RZ, 0x3c, !PT ;  /* 0x0000000502037c12 */ /* 0x002fc8000f8e3cff */
[----:B------:R-:W-:-:S04]  /*3b40*/  SHF.L.U32 R3, R3, 0x1f, RZ ;  /* 0x0000001f03037819 */ /* 0x000fc800000006ff */
[----:B------:R-:W1:Y:S02]  /*3b50*/  SYNCS.PHASECHK.TRANS64.TRYWAIT P0, [UR7], R3 ;  /* 0x00000003ff0075a7 */ /* 0x000e640008001107 */
[----:B-1----:R-:W-:Y:S05]  /*3b60*/  @!P0 BRA `(.L_x_72) ;  /* 0x0000005400508947 */ /* 0x002fea0003800000 */
.L_x_156:
[----:B------:R-:W-:Y:S01]  /*3b70*/  NOP ;  /* 0x0000000000007918 */ /* 0x000fe20000000000 */
[----:B-1----:R-:W1:Y:S01]  /*3b80*/  LDS R0, [UR4+0x14] ;  /* 0x00001404ff007984 */ /* 0x002e620008000800 */
[----:B------:R-:W-:Y:S01]  /*3b90*/  ULOP3.LUT UR6, UR19, 0xffff, URZ, 0xc0, !UPT ;  /* 0x0000ffff13067892 */ /* 0x000fe2000f8ec0ff */
[----:B------:R-:W-:Y:S01]  /*3ba0*/  UMOV UR8, 0xffff ;  /* 0x0000ffff00087882 */ /* 0x000fe20000000000 */
[----:B------:R-:W-:Y:S02]  /*3bb0*/  UMOV UR5, 0x1 ;  /* 0x0000000100057882 */ /* 0x000fe40000000000 */
[----:B------:R-:W-:-:S04]  /*3bc0*/  USHF.R.U32.HI UR6, URZ, 0x5, UR6 ;  /* 0x00000005ff067899 */ /* 0x000fc80008011606 */
[----:B------:R-:W-:Y:S02]  /*3bd0*/  USHF.L.U32 UR8, UR8, UR6, URZ ;  /* 0x0000000608087299 */ /* 0x000fe400080006ff */
[----:B------:R-:W-:-:S04]  /*3be0*/  USHF.L.U32 UR5, UR5, UR6, URZ ;  /* 0x0000000605057299 */ /* 0x000fc800080006ff */
[----:B-1----:R-:W-:-:S04]  /*3bf0*/  LOP3.LUT R0, R0, UR8, RZ, 0xc0, !PT ;  /* 0x0000000800007c12 */ /* 0x002fc8000f8ec0ff */
[----:B------:R-:W-:-:S13]  /*3c00*/  ISETP.NE.AND P0, PT, R0, UR8, PT ;  /* 0x0000000800007c0c */ /* 0x000fda000bf05270 */
[----:B------:R-:W-:Y:S05]  /*3c10*/  @P0 BRA `(.L_x_73) ;  /* 0x0000000000580947 */ /* 0x000fea0003800000 */
[----:B------:R-:W1:Y:S02]  /*3c20*/  LDS R0, [UR4+0x18] ;  /* 0x00001804ff007984 */ /* 0x000e640008000800 */
[----:B-1----:R-:W-:-:S04]  /*3c30*/  LOP3.LUT R0, R0, UR5, RZ, 0xc0, !PT ;  /* 0x0000000500007c12 */ /* 0x002fc8000f8ec0ff */
[----:B------:R-:W-:-:S13]  /*3c40*/  ISETP.NE.AND P0, PT, R0, UR5, PT ;  /* 0x0000000500007c0c */ /* 0x000fda000bf05270 */
[----:B------:R-:W-:Y:S05]  /*3c50*/  @P0 BRA `(.L_x_74) ;  /* 0x00000000003c0947 */ /* 0x000fea0003800000 */
[----:B------:R-:W1:Y:S01]  /*3c60*/  S2R R2, SR_LANEID ;  /* 0x0000000000027919 */ /* 0x000e620000000000 */
[----:B------:R-:W-:Y:S01]  /*3c70*/  ULOP3.LUT UR8, URZ, UR8, URZ, 0x33, !UPT ;  /* 0x00000008ff087292 */ /* 0x000fe2000f8e33ff */
[----:B------:R-:W-:Y:S01]  /*3c80*/  LOP3.LUT R4, RZ, UR5, RZ, 0x33, !PT ;  /* 0x00000005ff047c12 */ /* 0x000fe2000f8e33ff */
[----:B------:R-:W-:Y:S02]  /*3c90*/  VOTEU.ANY UR7, UPT, PT ;  /* 0x0000000000077886 */ /* 0x000fe400038e0100 */
[----:B------:R-:W-:Y:S01]  /*3ca0*/  UFLO.U32 UR7, UR7 ;  /* 0x00000007000772bd */ /* 0x000fe200080e0000 */
[----:B------:R-:W2:Y:S01]  /*3cb0*/  REDUX UR5, R4 ;  /* 0x00000000040573c4 */ /* 0x000ea20000000000 */
[----:B------:R-:W-:-:S06]  /*3cc0*/  IMAD.U32 R0, RZ, RZ, UR8 ;  /* 0x00000008ff007e24 */ /* 0x000fcc000f8e00ff */
[----:B------:R3:W-:Y:S01]  /*3cd0*/  UTCATOMSWS.AND URZ, UR8 ;  /* 0x0000000800ff79e3 */ /* 0x0007e20008000000 */
[----:B------:R-:W4:Y:S01]  /*3ce0*/  REDUX UR6, R0 ;  /* 0x00000000000673c4 */ /* 0x000f220000000000 */
[----:B-1----:R-:W-:Y:S01]  /*3cf0*/  ISETP.EQ.U32.AND P0, PT, R2, UR7, PT ;  /* 0x0000000702007c0c */ /* 0x002fe2000bf02070 */
[----:B--2---:R-:W-:Y:S01]  /*3d00*/  IMAD.U32 R2, RZ, RZ, UR5 ;  /* 0x00000005ff027e24 */ /* 0x004fe2000f8e00ff */
[----:B----4-:R-:W-:-:S11]  /*3d10*/  MOV R3, UR6 ;  /* 0x0000000600037c02 */ /* 0x010fd60008000f00 */
[----:B------:R3:W-:Y:S04]  /*3d20*/  @P0 ATOMS.AND RZ, [UR4+0x14], R3 ;  /* 0x00001403ffff098c */ /* 0x0007e8000a800004 */
[----:B------:R3:W-:Y:S01]  /*3d30*/  @P0 ATOMS.AND RZ, [UR4+0x18], R2 ;  /* 0x00001802ffff098c */ /* 0x0007e2000a800004 */
[----:B------:R-:W-:Y:S05]  /*3d40*/  BRA `(.L_x_75) ;  /* 0x0000000000147947 */ /* 0x000fea0003800000 */
.L_x_74:
[----:B------:R-:W-:Y:S02]  /*3d50*/  MOV R2, 0x3d70 ;  /* 0x00003d7000027802 */ /* 0x000fe40000000f00 */
[----:B----45:R-:W-:Y:S05]  /*3d60*/  CALL.REL.NOINC `($__internal_0_$__cuda_sm10x_tcgen05_guardrail_trap_col_being_dealloced_not_returned_by_alloc) ;  /* 0x0000005400ac7944 */ /* 0x030fea0003c00000 */
[----:B------:R-:W-:Y:S05]  /*3d70*/  BRA `(.L_x_75) ;  /* 0x0000000000087947 */ /* 0x000fea0003800000 */
.L_x_73:
[----:B------:R-:W-:Y:S02]  /*3d80*/  MOV R2, 0x3da0 ;  /* 0x00003da000027802 */ /* 0x000fe40000000f00 */
[----:B----45:R-:W-:Y:S05]  /*3d90*/  CALL.REL.NOINC `($__internal_2_$__cuda_sm10x_tcgen05_guardrail_trap_unallocated_columns_being_dealloced) ;  /* 0x0000005400b87944 */ /* 0x030fea0003c00000 */
.L_x_75:
[----:B------:R-:W-:Y:S01]  /*3da0*/  NOP ;  /* 0x0000000000007918 */ /* 0x000fe20000000000 */
[----:B---3--:R-:W-:Y:S05]  /*3db0*/  EXIT ;  /* 0x000000000000794d */ /* 0x008fea0003800000 */
.L_x_57:
[----:B------:R-:W-:-:S09]  /*3dc0*/  UISETP.NE.OR UP2, UPT, UR8, 0x3, !UP2 ;  /* 0x000000030800788c */ /* 0x000fd2000d745670 */
[----:B------:R-:W-:Y:S05]  /*3dd0*/  BRA.U UP2, `(.L_x_76) ;  /* 0x0000000d02407547 */ /* 0x000fea000b800000 */
[----:B------:R-:W1:Y:S01]  /*3de0*/  LDC R0, c[0x0][0xb30] ;  /* 0x0002cc00ff007b82 */ /* 0x000e620000000800 */
[----:B------:R-:W2:Y:S01]  /*3df0*/  LDCU.64 UR8, c[0x0][0x888] ;  /* 0x00011100ff0877ac */ /* 0x000ea20008000a00 */
[----:B------:R-:W-:Y:S02]  /*3e00*/  HFMA2 R29, -RZ, RZ, 0, 0 ;  /* 0x00000000ff1d7431 */ /* 0x000fe400000001ff */
[----:B------:R-:W-:Y:S01]  /*3e10*/  IMAD.MOV.U32 R31, RZ, RZ, 0x1 ;  /* 0x00000001ff1f7424 */ /* 0x000fe200078e00ff */
[----:B------:R-:W-:Y:S01]  /*3e20*/  MOV R23, 0x2000 ;  /* 0x0000200000177802 */ /* 0x000fe20000000f00 */
[----:B------:R-:W4:Y:S01]  /*3e30*/  LDCU.64 UR4, c[0x0][0x890] ;  /* 0x00011200ff0477ac */ /* 0x000f220008000a00 */
[----:B------:R-:W-:Y:S01]  /*3e40*/  IMAD.MOV.U32 R30, RZ, RZ, RZ ;  /* 0x000000ffff1e7224 */ /* 0x000fe200078e00ff */
[----:B------:R-:W3:Y:S01]  /*3e50*/  LDC R19, c[0x0][0x370] ;  /* 0x0000dc00ff137b82 */ /* 0x000ee20000000800 */
[----:B------:R-:W-:Y:S01]  /*3e60*/  UMOV UR7, 0x400 ;  /* 0x0000040000077882 */ /* 0x000fe20000000000 */
[----:B------:R-:W-:-:S02]  /*3e70*/  UPLOP3.LUT UP1, UPT, UPT, UPT, UPT, 0x40, 0x4 ;  /* 0x000000000004789c */ /* 0x000fc40003f2e870 */
[----:B------:R-:W-:-:S04]  /*3e80*/  ULEA UR7, UR37, UR7, 0x18 ;  /* 0x0000000725077291 */ /* 0x000fc8000f8ec0ff */
[----:B------:R-:W3:Y:S01]  /*3e90*/  LDC R2, c[0x0][0xb0c] ;  /* 0x0002c300ff027b82 */ /* 0x000ee20000000800 */
[----:B------:R-:W-:Y:S02]  /*3ea0*/  UIADD3 UR13, UPT, UPT, UR7, 0xc8, URZ ;  /* 0x000000c8070d7890 */ /* 0x000fe4000fffe0ff */
[----:B--2---:R-:W-:Y:S02]  /*3eb0*/  UISETP.NE.U32.AND UP2, UPT, UR8, URZ, UPT ;  /* 0x000000ff0800728c */ /* 0x004fe4000bf45070 */
[----:B------:R-:W-:Y:S02]  /*3ec0*/  UIADD3 UR17, UPT, UPT, UR7, 0xc0, URZ ;  /* 0x000000c007117890 */ /* 0x000fe4000fffe0ff */
[----:B----4-:R-:W-:Y:S01]  /*3ed0*/  UISETP.NE.U32.AND UP3, UPT, UR4, URZ, UPT ;  /* 0x000000ff0400728c */ /* 0x010fe2000bf65070 */
[----:B------:R-:W2:Y:S01]  /*3ee0*/  LDC R18, c[0x0][0xb20] ;  /* 0x0002c800ff127b82 */ /* 0x000ea20000000800 */
[----:B-1----:R-:W-:Y:S01]  /*3ef0*/  ISETP.NE.AND P1, PT, R0, 0x1, PT ;  /* 0x000000010000780c */ /* 0x002fe20003f25270 */
[----:B------:R-:W-:-:S02]  /*3f00*/  UISETP.NE.AND.EX UP2, UPT, UR9, URZ, UPT, UP2 ;  /* 0x000000ff0900728c */ /* 0x000fc4000bf45320 */
[----:B------:R-:W-:Y:S02]  /*3f10*/  UPRMT UR13, UR37, 0x654, UR13 ;  /* 0x00000654250d7896 */ /* 0x000fe4000800000d */
[----:B------:R-:W-:Y:S02]  /*3f20*/  UISETP.NE.AND.EX UP3, UPT, UR5, URZ, UPT, UP3 ;  /* 0x000000ff0500728c */ /* 0x000fe4000bf65330 */
[----:B------:R-:W1:Y:S08]  /*3f30*/  LDC.64 R32, c[0x0][0x348] ;  /* 0x0000d200ff207b82 */ /* 0x000e700000000a00 */
[----:B------:R-:W4:Y:S08]  /*3f40*/  LDC.64 R16, c[0x0][0xb10] ;  /* 0x0002c400ff107b82 */ /* 0x000f300000000a00 */
[----:B------:R-:W1:Y:S08]  /*3f50*/  LDC.64 R6, c[0x0][0xb18] ;  /* 0x0002c600ff067b82 */ /* 0x000e700000000a00 */
[----:B------:R-:W1:Y:S08]  /*3f60*/  LDC.64 R4, c[0x0][0xb28] ;  /* 0x0002ca00ff047b82 */ /* 0x000e700000000a00 */
[----:B--23--:R-:W1:Y:S02]  /*3f70*/  LDC R22, c[0x0][0x374] ;  /* 0x0000dd00ff167b82 */ /* 0x00ce640000000800 */
.L_x_85:
[C---:B------:R-:W-:Y:S02]  /*3f80*/  LEA R0, R30.reuse, UR7, 0x3 ;  /* 0x000000071e007c11 */ /* 0x040fe4000f8e18ff */
[----:B------:R-:W-:Y:S02]  /*3f90*/  SHF.L.U32 R3, R29, 0x1f, RZ ;  /* 0x0000001f1d037819 */ /* 0x000fe400000006ff */
[----:B------:R-:W-:Y:S02]  /*3fa0*/  LEA R24, R30, UR7, 0x4 ;  /* 0x000000071e187c11 */ /* 0x000fe4000f8e20ff */
[----:B--2---:R-:W2:Y:S02]  /*3fb0*/  SYNCS.PHASECHK.TRANS64.TRYWAIT P0, [R0+URZ+0xf0], R3 ;  /* 0x0000f003000075a7 */ /* 0x004ea400080011ff */
[----:B--2---:R-:W-:Y:S05]  /*3fc0*/  @!P0 BRA `(.L_x_77) ;  /* 0x0000005000508947 */ /* 0x004fea0003800000 */
.L_x_157:
[----:B------:R-:W-:Y:S01]  /*3fd0*/  ISETP.GE.AND P0, PT, R72, 0x1, PT ;  /* 0x000000014800780c */ /* 0x000fe20003f06270 */
[----:B------:R-:W3:Y:S01]  /*3fe0*/  LDS.128 R24, [R24+0x180] ;  /* 0x0001800018187984 */ /* 0x000ee20000000c00 */
[----:B--2---:R-:W-:Y:S01]  /*3ff0*/  VIADD R0, R0, 0x100 ;  /* 0x0000010000007836 */ /* 0x004fe20000000000 */
[----:B------:R-:W-:Y:S01]  /*4000*/  @!PT LDS RZ, [RZ] ;  /* 0x00000000fffff984 */ /* 0x000fe20000000800 */
[----:B------:R-:W-:Y:S01]  /*4010*/  @!PT LDS RZ, [RZ] ;  /* 0x00000000fffff984 */ /* 0x000fe20000000800 */
[----:B------:R-:W-:Y:S01]  /*4020*/  @!PT LDS RZ, [RZ] ;  /* 0x00000000fffff984 */ /* 0x000fe20000000800 */
[----:B------:R-:W-:Y:S01]  /*4030*/  @!PT LDS RZ, [RZ] ;  /* 0x00000000fffff984 */ /* 0x000fe20000000800 */
[----:B------:R2:W-:Y:S06]  /*4040*/  MEMBAR.ALL.CTA ;  /* 0x0000000000007992 */ /* 0x0005ec0000008000 */
[----:B--2---:R-:W2:Y:S01]  /*4050*/  FENCE.VIEW.ASYNC.S ;  /* 0x00000000000073c6 */ /* 0x004ea20000000000 */
[----:B------:R-:W-:Y:S04]  /*4060*/  PRMT R0, RZ, 0x654, R0 ;  /* 0x00000654ff007816 */ /* 0x000fe80000000000 */
[----:B--2---:R2:W-:Y:S01]  /*4070*/  SYNCS.ARRIVE.TRANS64.RED.A1T0 RZ, [R0+URZ], RZ ;  /* 0x000000ff00ff79a7 */ /* 0x0045e200081004ff */
[----:B---3--:R-:W-:Y:S11]  /*4080*/  LOP3.LUT P3, RZ, R26, 0x1, RZ, 0xc0, !PT ;  /* 0x000000011aff7812 */ /* 0x008ff6000786c0ff */
[----:B------:R-:W-:Y:S02]  /*4090*/  @!UPT UIADD3 URZ, UPT, UPT, URZ, URZ, URZ ;  /* 0x000000fffffff290 */ /* 0x000fe4000fffe0ff */
[----:B------:R-:W-:Y:S02]  /*40a0*/  @P3 MOV R13, R24 ;  /* 0x00000018000d3202 */ /* 0x000fe40000000f00 */
[----:B------:R-:W-:Y:S01]  /*40b0*/  @P3 LOP3.LUT R8, R25, 0xffff, RZ, 0xc0, !PT ;  /* 0x0000ffff19083812 */ /* 0x000fe200078ec0ff */
[----:B--2---:R-:W-:Y:S06]  /*40c0*/  @!P0 BRA `(.L_x_78) ;  /* 0x0000000000a48947 */ /* 0x004fec0003800000 */
[----:B-1----:R-:W-:Y:S01]  /*40d0*/  IMAD.HI.U32 R35, R22, R7, RZ ;  /* 0x0000000716237227 */ /* 0x002fe200078e00ff */
[----:B------:R-:W-:Y:S02]  /*40e0*/  ISETP.NE.AND P0, PT, R6, 0x1, PT ;  /* 0x000000010600780c */ /* 0x000fe40003f05270 */
[----:B------:R-:W-:Y:S01]  /*40f0*/  ISETP.NE.AND P2, PT, R72, 0x1, PT ;  /* 0x000000014800780c */ /* 0x000fe20003f45270 */
[----:B----4-:R-:W-:Y:S01]  /*4100*/  IMAD.HI.U32 R34, R19, R16, RZ ;  /* 0x0000001013227227 */ /* 0x010fe200078e00ff */
[----:B------:R-:W-:Y:S02]  /*4110*/  SHF.R.U32.HI R35, RZ, R18, R35 ;  /* 0x00000012ff237219 */ /* 0x000fe40000011623 */
[----:B------:R-:W-:Y:S01]  /*4120*/  ISETP.NE.AND P4, PT, R2, 0x1, PT ;  /* 0x000000010200780c */ /* 0x000fe20003f85270 */
[----:B------:R-:W-:Y:S01]  /*4130*/  IMAD.HI.U32 R36, R13, R16, RZ ;  /* 0x000000100d247227 */ /* 0x000fe200078e00ff */
[----:B------:R-:W-:Y:S02]  /*4140*/  SHF.R.U32.HI R34, RZ, R17, R34 ;  /* 0x00000011ff227219 */ /* 0x000fe40000011622 */
[----:B------:R-:W-:Y:S01]  /*4150*/  SEL R3, R22, R35, !P0 ;  /* 0x0000002316037207 */ /* 0x000fe20004000000 */
[C---:B------:R-:W-:Y:S01]  /*4160*/  IMAD.HI.U32 R35, R8.reuse, R7, RZ ;  /* 0x0000000708237227 */ /* 0x040fe200078e00ff */
[----:B------:R-:W-:Y:S02]  /*4170*/  SEL R11, R19, R34, !P4 ;  /* 0x00000022130b7207 */ /* 0x000fe40006000000 */
[----:B------:R-:W-:Y:S01]  /*4180*/  SHF.R.U32.HI R36, RZ, R17, R36 ;  /* 0x00000011ff247219 */ /* 0x000fe20000011624 */
[----:B------:R-:W-:Y:S01]  /*4190*/  IMAD.HI.U32 R38, R3, R4, RZ ;  /* 0x0000000403267227 */ /* 0x000fe200078e00ff */
[----:B------:R-:W-:Y:S03]  /*41a0*/  SHF.R.U32.HI R35, RZ, R18, R35 ;  /* 0x00000012ff237219 */ /* 0x000fe60000011623 */
[----:B------:R-:W-:Y:S01]  /*41b0*/  IMAD.HI.U32 R34, R11, R4, RZ ;  /* 0x000000040b227227 */ /* 0x000fe200078e00ff */
[----:B------:R-:W-:Y:S02]  /*41c0*/  @P2 SHF.R.U32.HI R3, RZ, R5, R38 ;  /* 0x00000005ff032219 */ /* 0x000fe40000011626 */
[----:B------:R-:W-:Y:S02]  /*41d0*/  SEL R9, R8, R35, !P0 ;  /* 0x0000002308097207 */ /* 0x000fe40004000000 */
[----:B------:R-:W-:Y:S01]  /*41e0*/  @P2 SHF.R.U32.HI R11, RZ, R5, R34 ;  /* 0x00000005ff0b2219 */ /* 0x000fe20000011622 */
[C---:B------:R-:W-:Y:S01]  /*41f0*/  IMAD R10, R72.reuse, R3, RZ ;  /* 0x00000003480a7224 */ /* 0x040fe200078e02ff */
[----:B------:R-:W-:Y:S01]  /*4200*/  SEL R3, R13, R36, !P4 ;  /* 0x000000240d037207 */ /* 0x000fe20006000000 */
[C---:B------:R-:W-:Y:S03]  /*4210*/  IMAD.HI.U32 R14, R9.reuse, R4, RZ ;  /* 0x00000004090e7227 */ /* 0x040fe600078e00ff */
[----:B------:R-:W-:Y:S01]  /*4220*/  ISETP.GE.AND P0, PT, R9, R10, PT ;  /* 0x0000000a0900720c */ /* 0x000fe20003f06270 */
[C---:B------:R-:W-:Y:S01]  /*4230*/  IMAD R12, R72.reuse, R11, RZ ;  /* 0x0000000b480c7224 */ /* 0x040fe200078e02ff */
[-C--:B------:R-:W-:Y:S04]  /*4240*/  SHF.R.U32.HI R14, RZ, R5.reuse, R14 ;  /* 0x00000005ff0e7219 */ /* 0x080fe8000001160e */
[----:B------:R-:W-:Y:S02]  /*4250*/  ISETP.GE.OR P0, PT, R3, R12, P0 ;  /* 0x0000000c0300720c */ /* 0x000fe40000706670 */
[----:B------:R-:W-:Y:S05]  /*4260*/  SEL R15, R9, R14, !P2 ;  /* 0x0000000e090f7207 */ /* 0x000fea0005000000 */
[----:B------:R-:W-:Y:S04]  /*4270*/  IMAD.MOV R14, RZ, RZ, -R15 ;  /* 0x000000ffff0e7224 */ /* 0x000fe800078e0a0f */
[----:B------:R-:W-:Y:S02]  /*4280*/  IMAD R14, R72, R14, R9 ;  /* 0x0000000e480e7224 */ /* 0x000fe400078e0209 */
[C---:B------:R-:W-:Y:S05]  /*4290*/  @!P0 IMAD.HI.U32 R10, R3.reuse, R4, RZ ;  /* 0x00000004030a8227 */ /* 0x040fea00078e00ff */
[----:B------:R-:W-:Y:S04]  /*42a0*/  @!P0 SHF.R.U32.HI R10, RZ, R5, R10 ;  /* 0x00000005ff0a8219 */ /* 0x000fe8000001160a */
[----:B------:R-:W-:Y:S01]  /*42b0*/  @!P0 SEL R0, R3, R10, !P2 ;  /* 0x0000000a03008207 */ /* 0x000fe20005000000 */
[----:B------:R-:W-:Y:S03]  /*42c0*/  IMAD.MOV R10, RZ, RZ, -R3 ;  /* 0x000000ffff0a7224 */ /* 0x000fe600078e0a03 */
[----:B------:R-:W-:Y:S01]  /*42d0*/  @!P0 IADD3 R15, PT, PT, R15, -R0, RZ ;  /* 0x800000000f0f8210 */ /* 0x000fe20007ffe0ff */
[----:B------:R-:W-:Y:S01]  /*42e0*/  @!P0 IMAD R0, R11, R14, R0 ;  /* 0x0000000e0b008224 */ /* 0x000fe200078e0200 */
[----:B------:R-:W-:Y:S01]  /*42f0*/  IADD3 R11, PT, PT, -R9, RZ, RZ ;  /* 0x000000ff090b7210 */ /* 0x000fe20007ffe1ff */
[----:B------:R-:W-:Y:S02]  /*4300*/  IMAD R13, R2, R10, R13 ;  /* 0x0000000a020d7224 */ /* 0x000fe400078e020d */
[----:B------:R-:W-:Y:S02]  /*4310*/  @!P0 IMAD R9, R15, R72, R3 ;  /* 0x000000480f098224 */ /* 0x000fe400078e0203 */
[----:B------:R-:W-:Y:S02]  /*4320*/  @!P0 IMAD.MOV.U32 R3, RZ, RZ, R0 ;  /* 0x000000ffff038224 */ /* 0x000fe400078e0000 */
[----:B------:R-:W-:Y:S02]  /*4330*/  IMAD R8, R6, R11, R8 ;  /* 0x0000000b06087224 */ /* 0x000fe400078e0208 */
[----:B------:R-:W-:Y:S02]  /*4340*/  IMAD R13, R3, R2, R13 ;  /* 0x00000002030d7224 */ /* 0x000fe400078e020d */
[----:B------:R-:W-:Y:S02]  /*4350*/  IMAD R8, R9, R6, R8 ;  /* 0x0000000609087224 */ /* 0x000fe400078e0208 */
.L_x_78:
[----:B------:R-:W-:Y:S05]  /*4360*/  BRA.U UP1, `(.L_x_79) ;  /* 0x0000000101107547 */ /* 0x000fea000b800000 */
[----:B------:R-:W-:Y:S04]  /*4370*/  MOV R0, UR6 ;  /* 0x0000000600007c02 */ /* 0x000fe80008000f00 */
[----:B------:R-:W-:Y:S04]  /*4380*/  SHF.L.U32 R3, R0, 0x1f, RZ ;  /* 0x0000001f00037819 */ /* 0x000fe800000006ff */
[----:B------:R-:W2:Y:S02]  /*4390*/  SYNCS.PHASECHK.TRANS64.TRYWAIT P0, [UR7+0xe8], R3 ;  /* 0x0000e803ff0075a7 */ /* 0x000ea40008001107 */
[----:B--2---:R-:W-:Y:S05]  /*43a0*/  @!P0 BRA `(.L_x_80) ;  /* 0x0000004c006c8947 */ /* 0x004fea0003800000 */
.L_x_79:
[----:B------:R-:W-:Y:S02]  /*43b0*/  R2UR UR19, R21 ;  /* 0x00000000151372ca */ /* 0x000fe400000e0000 */
[----:B------:R-:W-:Y:S02]  /*43c0*/  R2UR UR18, R20 ;  /* 0x00000000141272ca */ /* 0x000fe400000e0000 */
[----:B------:R-:W-:Y:S02]  /*43d0*/  ISETP.NE.U32.AND P2, PT, RZ, UR4, PT ;  /* 0x00000004ff007c0c */ /* 0x000fe4000bf45070 */
[----:B------:R-:W-:Y:S02]  /*43e0*/  SHF.L.U32 R12, R31, 0x1f, RZ ;  /* 0x0000001f1f0c7819 */ /* 0x000fe400000006ff */
[----:B------:R-:W-:Y:S05]  /*43f0*/  ISETP.NE.AND.EX P2, PT, RZ, UR5, PT, P2 ;  /* 0x00000005ff007c0c */ /* 0x000fea000bf45320 */
[----:B------:R-:W-:Y:S02]  /*4400*/  USHF.L.U32 UR19, UR19, 0x7, URZ ;  /* 0x0000000713137899 */ /* 0x000fe400080006ff */
[----:B------:R-:W-:Y:S01]  /*4410*/  USHF.L.U32 UR18, UR18, 0x7, URZ ;  /* 0x0000000712127899 */ /* 0x000fe200080006ff */
[----:B------:R-:W-:Y:S11]  /*4420*/  BRA.U !UP3, `(.L_x_81) ;  /* 0x000000010b347547 */ /* 0x000ff6000b800000 */
[----:B------:R-:W-:Y:S01]  /*4430*/  UPLOP3.LUT UP0, UPT, UPT, UPT, UP2, 0x80, 0x8 ;  /* 0x000000000008789c */ /* 0x000fe20003f0f020 */
[----:B--2---:R-:W-:Y:S02]  /*4440*/  HFMA2 R0, -RZ, RZ, 0, 5.9604644775390625e-08 ;  /* 0x00000001ff007431 */ /* 0x004fe400000001ff */
[----:B------:R-:W-:Y:S03]  /*4450*/  IMAD.MOV.U32 R151, RZ, RZ, 0x1 ;  /* 0x00000001ff977424 */ /* 0x000fe600078e00ff */
[----:B------:R-:W-:Y:S05]  /*4460*/  PLOP3.LUT P0, PT, PT, PT, UP0, 0x80, 0x8 ;  /* 0x000000000008781c */ /* 0x000fea0003f0f008 */
[----:B------:R-:W2:Y:S01]  /*4470*/  @UP0 LDCU.64 UR10, c[0x0][0x888] ;  /* 0x00011100ff0a07ac */ /* 0x000ea20008000a00 */
[----:B------:R-:W-:Y:S07]  /*4480*/  @UP0 UIMAD UR8, UR36, UR4, URZ ;  /* 0x00000004240802a4 */ /* 0x000fee000f8e02ff */
[----:B------:R-:W-:Y:S01]  /*4490*/  @!P0 PRMT R151, R0, 0x7610, R151 ;  /* 0x0000761000978816 */ /* 0x000fe20000000097 */
[----:B--2---:R-:W-:Y:S03]  /*44a0*/  @UP0 UIMAD.WIDE UR10, UR8, 0x4, UR10 ;  /* 0x00000004080a08a5 */ /* 0x004fe6000f8e020a */
[----:B------:R-:W2:Y:S03]  /*44b0*/  @!UP0 LDCU UR8, c[0x0][0x880] ;  /* 0x00011000ff0887ac */ /* 0x000ea60008000800 */
[----:B------:R-:W-:Y:S01]  /*44c0*/  IMAD.U32 R10, RZ, RZ, UR10 ;  /* 0x0000000aff0a7e24 */ /* 0x000fe2000f8e00ff */
[----:B------:R-:W-:Y:S05]  /*44d0*/  MOV R11, UR11 ;  /* 0x0000000b000b7c02 */ /* 0x000fea0008000f00 */
[----:B-----5:R3:W5:Y:S02]  /*44e0*/  @P0 LDG.E R82, desc[UR46][R10.64] ;  /* 0x0000002e0a520981 */ /* 0x020764000c1e1900 */
[----:B--23--:R-:W-:Y:S07]  /*44f0*/  @!P0 IMAD.U32 R82, RZ, RZ, UR8 ;  /* 0x00000008ff528e24 */ /* 0x00cfee000f8e00ff */
.L_x_81:
[----:B-----5:R-:W-:Y:S01]  /*4500*/  @!P2 ISETP.EQ.AND P0, PT, R82, RZ, PT ;  /* 0x000000ff5200a20c */ /* 0x020fe20003f02270 */
[----:B------:R-:W-:Y:S01]  /*4510*/  @!UPT UIADD3 URZ, UPT, UPT, URZ, URZ, URZ ;  /* 0x000000fffffff290 */ /* 0x000fe2000fffe0ff */
[----:B------:R-:W-:Y:S11]  /*4520*/  @!P2 BRA `(.L_x_82) ;  /* 0x000000000014a947 */ /* 0x000ff60003800000 */
[----:B------:R-:W-:Y:S02]  /*4530*/  LOP3.LUT P2, RZ, R151, 0xff, RZ, 0xc0, !PT ;  /* 0x000000ff97ff7812 */ /* 0x000fe4000784c0ff */
[----:B------:R-:W-:Y:S04]  /*4540*/  PLOP3.LUT P0, PT, PT, PT, UP0, 0x80, 0x8 ;  /* 0x000000000008781c */ /* 0x000fe80003f0f008 */
[----:B------:R-:W-:Y:S07]  /*4550*/  PLOP3.LUT P0, PT, P0, PT, PT, 0x8, 0x80 ;  /* 0x000000000080781c */ /* 0x000fee000070e170 */
[----:B------:R-:W-:Y:S11]  /*4560*/  @P2 ISETP.EQ.AND P0, PT, R82, RZ, PT ;  /* 0x000000ff5200220c */ /* 0x000ff60003f02270 */
[----:B------:R-:W-:Y:S02]  /*4570*/  @!UPT UIADD3 URZ, UPT, UPT, URZ, URZ, URZ ;  /* 0x000000fffffff290 */ /* 0x000fe4000fffe0ff */
.L_x_82:
[----:B------:R-:W3:Y:S01]  /*4580*/  SYNCS.PHASECHK.TRANS64.TRYWAIT P2, [UR7+0xd0], R12 ;  /* 0x0000d00cff0075a7 */ /* 0x000ee20008041107 */
[----:B------:R-:W-:Y:S04]  /*4590*/  ELECT P4, URZ, PT ;  /* 0x0000000000ff782f */ /* 0x000fe80003880000 */
[----:B------:R-:W-:Y:S11]  /*45a0*/  PLOP3.LUT P4, PT, P0, P4, PT, 0xf2, 0x2f ;  /* 0x00000000002f781c */ /* 0x000ff60000789e72 */
[----:B------:R-:W-:Y:S02]  /*45b0*/  @!UPT UIADD3 URZ, UPT, UPT, URZ, URZ, URZ ;  /* 0x000000fffffff290 */ /* 0x000fe4000fffe0ff */
[----:B-1----:R-:W-:Y:S05]  /*45c0*/  @!P4 IADD3 R21, P0, PT, R32, 0x580, RZ ;  /* 0x000005802015c810 */ /* 0x002fea0007f1e0ff */
[----:B------:R-:W-:Y:S01]  /*45d0*/  @!P4 IMAD.X R20, RZ, RZ, R33, P0 ;  /* 0x000000ffff14c224 */ /* 0x000fe200000e0621 */
[----:B---3--:R-:W-:Y:S07]  /*45e0*/  @!P2 BRA `(.L_x_83) ;  /* 0x0000004800f4a947 */ /* 0x008fee0003800000 */
.L_x_160:
[----:B------:R-:W3:Y:S01]  /*45f0*/  LDC.64 R14, c[0x0][0xb10] ;  /* 0x0002c400ff0e7b82 */ /* 0x000ee20000000a00 */
[----:B------:R-:W-:Y:S01]  /*4600*/  @!P4 R2UR UR8, R20 ;  /* 0x000000001408c2ca */ /* 0x000fe200000e0000 */
[----:B------:R-:W-:Y:S01]  /*4610*/  VOTEU.ALL UP1, P4 ;  /* 0x0000000000ff7886 */ /* 0x000fe20002020000 */
[----:B------:R-:W-:Y:S01]  /*4620*/  @!P4 R2UR UR9, R21 ;  /* 0x000000001509c2ca */ /* 0x000fe200000e0000 */
[----:B------:R-:W-:Y:S01]  /*4630*/  UMOV UR10, 0x0 ;  /* 0x00000000000a7882 */ /* 0x000fe20000000000 */
[----:B------:R-:W-:Y:S03]  /*4640*/  UMOV UR11, 0x10000000 ;  /* 0x10000000000b7882 */ /* 0x000fe60000000000 */
[----:B------:R-:W5:Y:S01]  /*4650*/  LDC.64 R10, c[0x0][0xb18] ;  /* 0x0002c600ff0a7b82 */ /* 0x000f620000000a00 */
[----:B------:R-:W-:Y:S01]  /*4660*/  @!UP1 UIADD3 UR16, UPT, UPT, UR7, 0x200, URZ ;  /* 0x0000020007109890 */ /* 0x000fe2000fffe0ff */
[----:B------:R-:W-:Y:S01]  /*4670*/  @P3 SHF.R.U32.HI R28, RZ, 0x10, R25 ;  /* 0x00000010ff1c3819 */ /* 0x000fe20000011619 */
[----:B------:R-:W-:Y:S01]  /*4680*/  VOTEU.ALL UP1, P4 ;  /* 0x0000000000ff7886 */ /* 0x000fe20002020000 */
[----:B------:R-:W-:Y:S01]  /*4690*/  UMOV UR20, UR36 ;  /* 0x0000002400147c82 */ /* 0x000fe20008000000 */
[----:B------:R-:W-:Y:S03]  /*46a0*/  VIADD R30, R30, 0x1 ;  /* 0x000000011e1e7836 */ /* 0x000fe60000000000 */
[----:B--2---:R-:W2:Y:S01]  /*46b0*/  @!P1 LDC R0, c[0x0][0xb20] ;  /* 0x0002c800ff009b82 */ /* 0x004ea20000000800 */
[----:B------:R-:W-:Y:S01]  /*46c0*/  IMAD.U32 R21, RZ, RZ, UR8 ;  /* 0x00000008ff157e24 */ /* 0x000fe2000f8e00ff */
[----:B------:R-:W-:Y:S06]  /*46d0*/  UPRMT UR8, UR37, 0x654, UR17 ;  /* 0x0000065425087896 */ /* 0x000fec0008000011 */
[----:B-1----:R-:W1:Y:S01]  /*46e0*/  @!P1 LDC R3, c[0x0][0xb0c] ;  /* 0x0002c300ff039b82 */ /* 0x002e620000000800 */
[----:B------:R-:W-:Y:S01]  /*46f0*/  IMAD.U32 R20, RZ, RZ, UR9 ;  /* 0x00000009ff147e24 */ /* 0x000fe2000f8e00ff */
[----:B------:R-:W-:Y:S04]  /*4700*/  @!P4 R2UR UR15, R21 ;  /* 0x00000000150fc2ca */ /* 0x000fe800000e0000 */
[----:B------:R-:W-:Y:S01]  /*4710*/  @!P4 R2UR UR14, R20 ;  /* 0x00000000140ec2ca */ /* 0x000fe200000e0000 */
[----:B------:R-:W-:Y:S11]  /*4720*/  @!P4 IMAD.MOV.U32 R20, RZ, RZ, 0x2000 ;  /* 0x00002000ff14c424 */ /* 0x000ff600078e00ff */
[----:B------:R-:W-:Y:S01]  /*4730*/  @!UPT UIADD3 URZ, UPT, UPT, URZ, URZ, URZ ;  /* 0x000000fffffff290 */ /* 0x000fe2000fffe0ff */
[----:B------:R1:W-:Y:S01]  /*4740*/  @!UP1 UTMALDG.3D [UR16], [UR14], desc[UR10] ;  /* 0x00000a100e0095b4 */ /* 0x0003e20008011000 */
[----:B------:R1:W-:Y:S02]  /*4750*/  @!P4 SYNCS.ARRIVE.TRANS64.RED.A0TR RZ, [UR7+0xc0], R20 ;  /* 0x0000c014ffffc9a7 */ /* 0x0003e40008300407 */
[----:B-1----:R-:W-:Y:S01]  /*4760*/  @!P1 ISETP.NE.AND P2, PT, R3, 0x1, PT ;  /* 0x000000010300980c */ /* 0x002fe20003f45270 */
[C---:B---3--:R-:W-:Y:S01]  /*4770*/  @!P1 IMAD.HI.U32 R14, R13.reuse, R14, RZ ;  /* 0x0000000e0d0e9227 */ /* 0x048fe200078e00ff */
[----:B-----5:R-:W-:Y:S03]  /*4780*/  @!P1 ISETP.NE.AND P0, PT, R10, 0x1, PT ;  /* 0x000000010a00980c */ /* 0x020fe60003f05270 */
[C---:B------:R-:W-:Y:S01]  /*4790*/  @!P1 IMAD.HI.U32 R11, R8.reuse, R11, RZ ;  /* 0x0000000b080b9227 */ /* 0x040fe200078e00ff */
[----:B------:R-:W-:Y:S04]  /*47a0*/  @!P1 SHF.R.U32.HI R14, RZ, R15, R14 ;  /* 0x0000000fff0e9219 */ /* 0x000fe8000001160e */
[----:B--2---:R-:W-:Y:S01]  /*47b0*/  @!P1 SHF.R.U32.HI R9, RZ, R0, R11 ;  /* 0x00000000ff099219 */ /* 0x004fe2000001160b */
[----:B------:R-:W-:Y:S01]  /*47c0*/  SYNCS.ARRIVE.TRANS64.RED.A1T0 RZ, [UR8], RZ ;  /* 0x000000ffffff79a7 */ /* 0x000fe20008100408 */
[----:B------:R-:W-:Y:S02]  /*47d0*/  @!P1 SEL R14, R13, R14, !P2 ;  /* 0x0000000e0d0e9207 */ /* 0x000fe40005000000 */
[----:B------:R-:W-:Y:S01]  /*47e0*/  @!P1 SEL R9, R8, R9, !P0 ;  /* 0x0000000908099207 */ /* 0x000fe20004000000 */
[----:B------:R-:W1:Y:S04]  /*47f0*/  SYNCS.PHASECHK.TRANS64.TRYWAIT P5, [UR7+0xd8], R12 ;  /* 0x0000d80cff0075a7 */ /* 0x000e6800080a1107 */
[----:B------:R-:W-:Y:S02]  /*4800*/  @!P1 IMAD.IADD R0, R9, 0x1, -R14 ;  /* 0x0000000109009824 */ /* 0x000fe400078e0a0e */
[----:B------:R-:W-:Y:S02]  /*4810*/  @!P1 IMAD.IADD R9, R14, 0x1, -R9 ;  /* 0x000000010e099824 */ /* 0x000fe400078e0a09 */
[----:B------:R-:W-:Y:S02]  /*4820*/  @!P1 IMAD R13, R0, R3, R13 ;  /* 0x00000003000d9224 */ /* 0x000fe400078e020d */
[----:B------:R-:W-:Y:S01]  /*4830*/  @!P1 IMAD R8, R9, R10, R8 ;  /* 0x0000000a09089224 */ /* 0x000fe200078e0208 */
[----:B-1----:R-:W-:Y:S06]  /*4840*/  @!P5 BRA `(.L_x_84) ;  /* 0x000000480074d947 */ /* 0x002fec0003800000 */
.L_x_162:
[----:B-1----:R-:W-:Y:S01]  /*4850*/  @!P4 IADD3 R3, P0, PT, R32, 0x580, RZ ;  /* 0x000005802003c810 */ /* 0x002fe20007f1e0ff */
[----:B------:R-:W-:Y:S01]  /*4860*/  VOTEU.ALL UP1, P4 ;  /* 0x0000000000ff7886 */ /* 0x000fe20002020000 */
[----:B------:R-:W-:Y:S01]  /*4870*/  UMOV UR20, 0x0 ;  /* 0x0000000000147882 */ /* 0x000fe20000000000 */
[----:B------:R-:W-:Y:S01]  /*4880*/  UMOV UR21, 0x10000000 ;  /* 0x1000000000157882 */ /* 0x000fe20000000000 */
[----:B------:R-:W-:Y:S01]  /*4890*/  @!P4 R2UR UR9, R3 ;  /* 0x000000000309c2ca */ /* 0x000fe200000e0000 */
[----:B------:R-:W-:Y:S01]  /*48a0*/  @!P4 IMAD.X R0, RZ, RZ, R33, P0 ;  /* 0x000000ffff00c224 */ /* 0x000fe200000e0621 */
[----:B------:R-:W-:Y:S01]  /*48b0*/  @!UP1 UIADD3 UR10, UPT, UPT, UR18, 0x40, URZ ;  /* 0x00000040120a9890 */ /* 0x000fe2000fffe0ff */
[----:B------:R-:W-:Y:S01]  /*48c0*/  ISETP.NE.AND P0, PT, R30, 0x2, PT ;  /* 0x000000021e00780c */ /* 0x000fe20003f05270 */
[----:B------:R-:W-:Y:S01]  /*48d0*/  UMOV UR11, UR19 ;  /* 0x00000013000b7c82 */ /* 0x000fe20008000000 */
[----:B------:R-:W-:Y:S01]  /*48e0*/  UMOV UR12, UR36 ;  /* 0x00000024000c7c82 */ /* 0x000fe20008000000 */
[----:B------:R-:W-:Y:S01]  /*48f0*/  @!P4 R2UR UR8, R0 ;  /* 0x000000000008c2ca */ /* 0x000fe200000e0000 */
[----:B------:R-:W-:Y:S01]  /*4900*/  IMAD.IADD R20, R8, 0x1, R150 ;  /* 0x0000000108147824 */ /* 0x000fe200078e0296 */
[----:B------:R-:W-:Y:S01]  /*4910*/  @P3 R2UR UR36, R28 ;  /* 0x000000001c2432ca */ /* 0x000fe200000e0000 */
[----:B------:R-:W-:Y:S01]  /*4920*/  IMAD.IADD R21, R13, 0x1, R152 ;  /* 0x000000010d157824 */ /* 0x000fe200078e0298 */
[----:B------:R-:W-:Y:S02]  /*4930*/  SEL R0, RZ, 0x1, P0 ;  /* 0x00000001ff007807 */ /* 0x000fe40000000000 */
[----:B------:R-:W-:Y:S01]  /*4940*/  LOP3.LUT R31, R31, 0x1, RZ, 0x3c, !PT ;  /* 0x000000011f1f7812 */ /* 0x000fe200078e3cff */
[----:B------:R-:W-:Y:S01]  /*4950*/  IMAD.U32 R10, RZ, RZ, UR9 ;  /* 0x00000009ff0a7e24 */ /* 0x000fe2000f8e00ff */
[----:B------:R-:W-:Y:S01]  /*4960*/  @!UP1 UIADD3 UR9, UPT, UPT, UR7, 0xc8, URZ ;  /* 0x000000c807099890 */ /* 0x000fe2000fffe0ff */
[----:B------:R-:W-:Y:S02]  /*4970*/  LOP3.LUT R29, R29, R0, RZ, 0x3c, !PT ;  /* 0x000000001d1d7212 */ /* 0x000fe400078e3cff */
[----:B------:R-:W-:Y:S02]  /*4980*/  SEL R30, R30, RZ, P0 ;  /* 0x000000ff1e1e7207 */ /* 0x000fe40000000000 */
[----:B------:R-:W-:Y:S01]  /*4990*/  IMAD.U32 R11, RZ, RZ, UR8 ;  /* 0x00000008ff0b7e24 */ /* 0x000fe2000f8e00ff */
[----:B------:R-:W-:Y:S01]  /*49a0*/  @!P4 R2UR UR14, R10 ;  /* 0x000000000a0ec2ca */ /* 0x000fe200000e0000 */
[----:B------:R-:W-:Y:S01]  /*49b0*/  @!UP1 UIADD3 UR8, UPT, UPT, UR7, 0x2200, URZ ;  /* 0x0000220007089890 */ /* 0x000fe2000fffe0ff */
[----:B------:R-:W-:Y:S02]  /*49c0*/  VOTEU.ALL UP1, P4 ;  /* 0x0000000000ff7886 */ /* 0x000fe40002020000 */
[----:B------:R-:W-:Y:S11]  /*49d0*/  @!P4 R2UR UR15, R11 ;  /* 0x000000000b0fc2ca */ /* 0x000ff600000e0000 */
[----:B------:R-:W-:Y:S02]  /*49e0*/  @!UPT UIADD3 URZ, UPT, UPT, URZ, URZ, URZ ;  /* 0x000000fffffff290 */ /* 0x000fe4000fffe0ff */
[----:B------:R2:W-:Y:S01]  /*49f0*/  @!UP1 UTMALDG.3D [UR8], [UR14], desc[UR20] ;  /* 0x000014080e0095b4 */ /* 0x0005e20008011000 */
[----:B------:R2:W-:Y:S01]  /*4a00*/  @!P4 SYNCS.ARRIVE.TRANS64.RED.A0TR RZ, [UR7+0xc8], R23 ;  /* 0x0000c817ffffc9a7 */ /* 0x0005e20008300407 */
[----:B------:R-:W-:Y:S01]  /*4a10*/  UPLOP3.LUT UP1, UPT, UPT, UPT, UPT, 0x80, 0x8 ;  /* 0x000000000008789c */ /* 0x000fe20003f2f070 */
[----:B------:R-:W-:Y:S01]  /*4a20*/  SYNCS.ARRIVE.TRANS64.RED.A1T0 RZ, [UR13], RZ ;  /* 0x000000ffffff79a7 */ /* 0x000fe2000810040d */
[----:B------:R-:W-:Y:S09]  /*4a30*/  @P3 BRA `(.L_x_85) ;  /* 0xfffffff400503947 */ /* 0x000ff2000383ffff */
[----:B------:R-:W-:-:S04]  /*4a40*/  SHF.L.U32 R3, R31, 0x1f, RZ ;  /* 0x0000001f1f037819 */ /* 0x000fc800000006ff */
[----:B------:R-:W1:Y:S02]  /*4a50*/  SYNCS.PHASECHK.TRANS64.TRYWAIT P0, [UR7+0xd0], R3 ;  /* 0x0000d003ff0075a7 */ /* 0x000e640008001107 */
[----:B-1----:R-:W-:Y:S05]  /*4a60*/  @!P0 BRA `(.L_x_86) ;  /* 0x0000004800048947 */ /* 0x002fea0003800000 */
.L_x_164:
[----:B-1----:R-:W-:-:S07]  /*4a70*/  MOV R0, UR7 ;  /* 0x0000000700007c02 */ /* 0x002fce0008000f00 */
.L_x_87:
[----:B-1----:R-:W-:-:S04]  /*4a80*/  SHF.L.U32 R3, R31, 0x1f, RZ ;  /* 0x0000001f1f037819 */ /* 0x002fc800000006ff */
[----:B------:R1:W3:Y:S03]  /*4a90*/  SYNCS.PHASECHK.TRANS64.TRYWAIT P0, [R0+URZ+0xd8], R3 ;  /* 0x0000d803000075a7 */ /* 0x0002e600080011ff */
[----:B---3--:R-:W-:Y:S05]  /*4aa0*/  @!P0 NANOSLEEP.SYNCS 0x989680 ;  /* 0x009896800000895d */ /* 0x008fea0003900000 */
[----:B------:R-:W3:Y:S02]  /*4ab0*/  @!P0 SYNCS.PHASECHK.TRANS64 P0, [R0+URZ+0xd8], R3 ;  /* 0x0000d803000085a7 */ /* 0x000ee400080010ff */
[----:B--23--:R-:W-:Y:S05]  /*4ac0*/  @P0 EXIT ;  /* 0x000000000000094d */ /* 0x00cfea0003800000 */
[----:B------:R-:W-:Y:S05]  /*4ad0*/  BRA `(.L_x_87) ;  /* 0xfffffffc00e87947 */ /* 0x000fea000383ffff */
.L_x_76:
[----:B------:R-:W-:-:S06]  /*4ae0*/  UISETP.GE.AND UP1, UPT, UR8, 0x4, UPT ;  /* 0x000000040800788c */ /* 0x000fcc000bf26270 */
[----:B------:R-:W-:-:S13]  /*4af0*/  PLOP3.LUT P0, PT, PT, PT, UP1, 0x80, 0x8 ;  /* 0x000000000008781c */ /* 0x000fda0003f0f018 */
[----:B------:R-:W-:Y:S05]  /*4b00*/  @!P0 EXIT ;  /* 0x000000000000894d */ /* 0x000fea0003800000 */
[----:B------:R-:W-:Y:S01]  /*4b10*/  BAR.SYNC.DEFER_BLOCKING 0x6, 0xa0 ;  /* 0x0182800000007b1d */ /* 0x000fe20000010000 */
[C---:B------:R-:W-:Y:S01]  /*4b20*/  IMAD.U32 R79, R167.reuse, 0x10000, RZ ;  /* 0x00010000a74f7824 */ /* 0x040fe200078e00ff */
[C---:B------:R-:W-:Y:S01]  /*4b30*/  R2P PR, R167.reuse, 0x6 ;  /* 0x00000006a7007804 */ /* 0x040fe20000000000 */
[----:B------:R-:W-:Y:S01]  /*4b40*/  IMAD.SHL.U32 R2, R167, 0x40, RZ ;  /* 0x00000040a7027824 */ /* 0x000fe200078e00ff */
[----:B------:R-:W-:Y:S01]  /*4b50*/  CS2R R160, SRZ ;  /* 0x0000000000a07805 */ /* 0x000fe2000001ff00 */
[----:B------:R-:W-:Y:S01]  /*4b60*/  IMAD.MOV.U32 R164, RZ, RZ, 0x20 ;  /* 0x00000020ffa47424 */ /* 0x000fe200078e00ff */
[----:B------:R-:W-:Y:S02]  /*4b70*/  UMOV UR49, 0x400 ;  /* 0x0000040000317882 */ /* 0x000fe40000000000 */
[----:B------:R-:W1:Y:S01]  /*4b80*/  LDC R157, c[0x0][0x370] ;  /* 0x0000dc00ff9d7b82 */ /* 0x000e620000000800 */
[----:B------:R-:W-:Y:S01]  /*4b90*/  ULEA UR49, UR37, UR49, 0x18 ;  /* 0x0000003125317291 */ /* 0x000fe2000f8ec0ff */
[----:B------:R-:W-:Y:S01]  /*4ba0*/  LOP3.LUT R79, R79, 0x600000, RZ, 0xc0, !PT ;  /* 0x006000004f4f7812 */ /* 0x000fe200078ec0ff */
[----:B------:R-:W-:Y:S01]  /*4bb0*/  IMAD.SHL.U32 R153, R167, 0x8, RZ ;  /* 0x00000008a7997824 */ /* 0x000fe200078e00ff */
[----:B------:R-:W-:Y:S01]  /*4bc0*/  LOP3.LUT R4, R2, 0x180, RZ, 0xc0, !PT ;  /* 0x0000018002047812 */ /* 0x000fe200078ec0ff */
[----:B------:R-:W-:Y:S01]  /*4bd0*/  IMAD.MOV.U32 R165, RZ, RZ, 0x10 ;  /* 0x00000010ffa57424 */ /* 0x000fe200078e00ff */
[----:B------:R-:W-:Y:S01]  /*4be0*/  SEL R164, R164, 0xffffffe0, !P2 ;  /* 0xffffffe0a4a47807 */ /* 0x000fe20005000000 */
[----:B------:R-:W-:Y:S01]  /*4bf0*/  UIADD3 UR4, UPT, UPT, UR49, 0x4200, URZ ;  /* 0x0000420031047890 */ /* 0x000fe2000fffe0ff */
[----:B------:R-:W2:Y:S01]  /*4c00*/  LDC R74, c[0x0][0xb0c] ;  /* 0x0002c300ff4a7b82 */ /* 0x000ea20000000800 */
[----:B------:R-:W-:Y:S01]  /*4c10*/  LOP3.LUT R153, R4, 0x30, R153, 0xf8, !PT ;  /* 0x0000003004997812 */ /* 0x000fe200078ef899 */
[----:B------:R-:W-:Y:S01]  /*4c20*/  IMAD.MOV.U32 R76, RZ, RZ, RZ ;  /* 0x000000ffff4c7224 */ /* 0x000fe200078e00ff */
[----:B------:R-:W-:Y:S01]  /*4c30*/  SEL R165, R165, 0xfffffff0, !P1 ;  /* 0xfffffff0a5a57807 */ /* 0x000fe20004800000 */
[----:B------:R-:W-:Y:S01]  /*4c40*/  IMAD.MOV.U32 R162, RZ, RZ, RZ ;  /* 0x000000ffffa27224 */ /* 0x000fe200078e00ff */
[----:B------:R-:W-:Y:S01]  /*4c50*/  LOP3.LUT R153, R153, 0x1e40, R2, 0xf8, !PT ;  /* 0x00001e4099997812 */ /* 0x000fe200078ef802 */
[----:B------:R-:W-:Y:S01]  /*4c60*/  IMAD.MOV.U32 R169, RZ, RZ, RZ ;  /* 0x000000ffffa97224 */ /* 0x000fe200078e00ff */
[----:B------:R-:W-:Y:S01]  /*4c70*/  LOP3.LUT R167, R167, 0x60, RZ, 0xc0, !PT ;  /* 0x00000060a7a77812 */ /* 0x000fe200078ec0ff */
[----:B------:R-:W4:Y:S01]  /*4c80*/  LDC R155, c[0x0][0xb20] ;  /* 0x0002c800ff9b7b82 */ /* 0x000f220000000800 */
[----:B------:R-:W3:Y:S01]  /*4c90*/  LDS R0, [UR49+0x1a0] ;  /* 0x0001a031ff007984 */ /* 0x000ee20008000800 */
[----:B------:R-:W-:Y:S01]  /*4ca0*/  IMAD.MOV.U32 R159, RZ, RZ, RZ ;  /* 0x000000ffff9f7224 */ /* 0x000fe200078e00ff */
[----:B------:R-:W1:Y:S01]  /*4cb0*/  LDCU.64 UR52, c[0x0][0x348] ;  /* 0x00006900ff3477ac */ /* 0x000e620008000a00 */
[----:B------:R-:W-:Y:S01]  /*4cc0*/  IMAD.U32 R166, RZ, RZ, UR4 ;  /* 0x00000004ffa67e24 */ /* 0x000fe2000f8e00ff */
[----:B------:R-:W1:Y:S03]  /*4cd0*/  LDCU.64 UR38, c[0x0][0x888] ;  /* 0x00011100ff2677ac */ /* 0x000e660008000a00 */
[----:B------:R-:W1:Y:S01]  /*4ce0*/  LDC R73, c[0x0][0xb30] ;  /* 0x0002cc00ff497b82 */ /* 0x000e620000000800 */
[----:B------:R-:W1:Y:S01]  /*4cf0*/  LDCU.64 UR44, c[0x0][0x890] ;  /* 0x00011200ff2c77ac */ /* 0x000e620008000a00 */
[----:B------:R-:W-:-:S06]  /*4d00*/  UIADD3 UR48, UPT, UPT, UR49, 0x200, URZ ;  /* 0x0000020031307890 */ /* 0x000fcc000fffe0ff */
[----:B------:R-:W1:Y:S08]  /*4d10*/  LDC.64 R148, c[0x0][0xb10] ;  /* 0x0002c400ff947b82 */ /* 0x000e700000000a00 */
[----:B------:R-:W1:Y:S08]  /*4d20*/  LDC.64 R70, c[0x0][0xb18] ;  /* 0x0002c600ff467b82 */ /* 0x000e700000000a00 */
[----:B------:R-:W1:Y:S08]  /*4d30*/  LDC.64 R68, c[0x0][0xb28] ;  /* 0x0002ca00ff447b82 */ /* 0x000e700000000a00 */
[----:B------:R-:W1:Y:S01]  /*4d40*/  LDC.64 R146, c[0x0][0x8b0] ;  /* 0x00022c00ff927b82 */ /* 0x000e620000000a00 */
[----:B---3--:R-:W-:Y:S01]  /*4d50*/  IMAD.IADD R79, R0, 0x1, R79 ;  /* 0x00000001004f7824 */ /* 0x008fe200078e024f */
[----:B------:R-:W-:-:S04]  /*4d60*/  SHF.R.S32.HI R0, RZ, 0x4, R164 ;  /* 0x00000004ff007819 */ /* 0x000fc800000114a4 */
[----:B------:R-:W-:Y:S02]  /*4d70*/  LEA.HI.SX32 R163, R165, R0, 0x1c ;  /* 0x00000000a5a37211 */ /* 0x000fe400078fe2ff */
[----:B------:R-:W3:Y:S08]  /*4d80*/  LDC.64 R144, c[0x0][0x8a8] ;  /* 0x00022a00ff907b82 */ /* 0x000ef00000000a00 */
[----:B--2-4-:R-:W1:Y:S02]  /*4d90*/  LDC R156, c[0x0][0x374] ;  /* 0x0000dd00ff9c7b82 */ /* 0x014e640000000800 */
.L_x_113:
[----:B------:R-:W-:Y:S02]  /*4da0*/  LEA R0, R169, UR49, 0x3 ;  /* 0x00000031a9007c11 */ /* 0x000fe4000f8e18ff */
[----:B------:R-:W-:Y:S02]  /*4db0*/  SHF.L.U32 R3, R161, 0x1f, RZ ;  /* 0x0000001fa1037819 */ /* 0x000fe400000006ff */
[----:B-1----:R-:W-:Y:S02]  /*4dc0*/  LEA R16, R169, UR49, 0x4 ;  /* 0x00000031a9107c11 */ /* 0x002fe4000f8e20ff */
[----:B------:R-:W2:Y:S02]  /*4dd0*/  SYNCS.PHASECHK.TRANS64.TRYWAIT P0, [R0+URZ+0xf0], R3 ;  /* 0x0000f003000075a7 */ /* 0x000ea400080011ff */
[----:B--2---:R-:W-:Y:S05]  /*4de0*/  @!P0 BRA `(.L_x_88) ;  /* 0x00000044003c8947 */ /* 0x004fea0003800000 */
.L_x_165:
[----:B------:R-:W4:Y:S01]  /*4df0*/  LDC.64 R12, c[0x0][0xb10] ;  /* 0x0002c400ff0c7b82 */ /* 0x000f220000000a00 */
[----:B------:R-:W3:Y:S01]  /*4e00*/  LDS.128 R16, [R16+0x180] ;  /* 0x0001800010107984 */ /* 0x000ee20000000c00 */
[----:B-1----:R-:W-:Y:S01]  /*4e10*/  ISETP.NE.AND P1, PT, R73, 0x1, PT ;  /* 0x000000014900780c */ /* 0x002fe20003f25270 */
[----:B--2---:R-:W-:Y:S01]  /*4e20*/  VIADD R0, R0, 0x100 ;  /* 0x0000010000007836 */ /* 0x004fe20000000000 */
[----:B------:R-:W-:Y:S04]  /*4e30*/  ISETP.GE.AND P0, PT, R72, 0x1, PT ;  /* 0x000000014800780c */ /* 0x000fe80003f06270 */
[----:B------:R-:W1:Y:S01]  /*4e40*/  LDC.64 R10, c[0x0][0xb18] ;  /* 0x0002c600ff0a7b82 */ /* 0x000e620000000a00 */
[----:B------:R-:W-:Y:S01]  /*4e50*/  PRMT R0, RZ, 0x654, R0 ;  /* 0x00000654ff007816 */ /* 0x000fe20000000000 */
[----:B------:R-:W-:Y:S01]  /*4e60*/  @!PT LDS RZ, [RZ] ;  /* 0x00000000fffff984 */ /* 0x000fe20000000800 */
[----:B------:R-:W-:Y:S01]  /*4e70*/  @!PT LDS RZ, [RZ] ;  /* 0x00000000fffff984 */ /* 0x000fe20000000800 */
[----:B------:R-:W-:Y:S01]  /*4e80*/  @!PT LDS RZ, [RZ] ;  /* 0x00000000fffff984 */ /* 0x000fe20000000800 */
[----:B------:R-:W-:Y:S01]  /*4e90*/  @!PT LDS RZ, [RZ] ;  /* 0x00000000fffff984 */ /* 0x000fe20000000800 */
[----:B------:R2:W-:Y:S06]  /*4ea0*/  MEMBAR.ALL.CTA ;  /* 0x0000000000007992 */ /* 0x0005ec0000008000 */
[----:B--2---:R-:W2:Y:S01]  /*4eb0*/  FENCE.VIEW.ASYNC.S ;  /* 0x00000000000073c6 */ /* 0x004ea20000000000 */
[----:B------:R-:W1:Y:S08]  /*4ec0*/  @!P1 LDC R14, c[0x0][0xb20] ;  /* 0x0002c800ff0e9b82 */ /* 0x000e700000000800 */
[----:B------:R-:W1:Y:S01]  /*4ed0*/  @!P1 LDC R9, c[0x0][0xb0c] ;  /* 0x0002c300ff099b82 */ /* 0x000e620000000800 */
[----:B--2---:R2:W-:Y:S01]  /*4ee0*/  SYNCS.ARRIVE.TRANS64.RED.A1T0 RZ, [R0+URZ], RZ ;  /* 0x000000ff00ff79a7 */ /* 0x0045e200081004ff */
[----:B---3--:R-:W-:Y:S04]  /*4ef0*/  LOP3.LUT P4, RZ, R18, 0x1, RZ, 0xc0, !PT ;  /* 0x0000000112ff7812 */ /* 0x008fe8000788c0ff */
[----:B------:R-:W-:Y:S09]  /*4f00*/  P2R R168, PR, RZ, 0x10 ;  /* 0x00000010ffa87803 */ /* 0x000ff20000000000 */
[----:B------:R-:W-:Y:S02]  /*4f10*/  @P4 MOV R77, R16 ;  /* 0x00000010004d4202 */ /* 0x000fe40000000f00 */
[----:B------:R-:W-:Y:S01]  /*4f20*/  @P4 LOP3.LUT R75, R17, 0xffff, RZ, 0xc0, !PT ;  /* 0x0000ffff114b4812 */ /* 0x000fe200078ec0ff */
[----:B--2-4-:R-:W-:Y:S06]  /*4f30*/  @!P0 BRA `(.L_x_89) ;  /* 0x0000000000a48947 */ /* 0x014fec0003800000 */
[----:B------:R-:W-:Y:S01]  /*4f40*/  IMAD.HI.U32 R24, R156, R71, RZ ;  /* 0x000000479c187227 */ /* 0x000fe200078e00ff */
[----:B------:R-:W-:Y:S02]  /*4f50*/  ISETP.NE.AND P0, PT, R70, 0x1, PT ;  /* 0x000000014600780c */ /* 0x000fe40003f05270 */
[----:B------:R-:W-:Y:S01]  /*4f60*/  ISETP.NE.AND P2, PT, R72, 0x1, PT ;  /* 0x000000014800780c */ /* 0x000fe20003f45270 */
[-C--:B------:R-:W-:Y:S01]  /*4f70*/  IMAD.HI.U32 R22, R157, R148.reuse, RZ ;  /* 0x000000949d167227 */ /* 0x080fe200078e00ff */
[----:B------:R-:W-:Y:S02]  /*4f80*/  SHF.R.U32.HI R23, RZ, R155, R24 ;  /* 0x0000009bff177219 */ /* 0x000fe40000011618 */
[----:B------:R-:W-:Y:S01]  /*4f90*/  ISETP.NE.AND P3, PT, R74, 0x1, PT ;  /* 0x000000014a00780c */ /* 0x000fe20003f65270 */
[----:B------:R-:W-:Y:S01]  /*4fa0*/  IMAD.HI.U32 R28, R75, R71, RZ ;  /* 0x000000474b1c7227 */ /* 0x000fe200078e00ff */
[----:B------:R-:W-:Y:S02]  /*4fb0*/  SHF.R.U32.HI R22, RZ, R149, R22 ;  /* 0x00000095ff167219 */ /* 0x000fe40000011616 */
[----:B------:R-:W-:Y:S01]  /*4fc0*/  SEL R3, R156, R23, !P0 ;  /* 0x000000179c037207 */ /* 0x000fe20004000000 */
[----:B------:R-:W-:Y:S01]  /*4fd0*/  IMAD.HI.U32 R26, R77, R148, RZ ;  /* 0x000000944d1a7227 */ /* 0x000fe200078e00ff */
[----:B------:R-:W-:Y:S03]  /*4fe0*/  SEL R7, R157, R22, !P3 ;  /* 0x000000169d077207 */ /* 0x000fe60005800000 */
[-C--:B------:R-:W-:Y:S01]  /*4ff0*/  IMAD.HI.U32 R22, R3, R68.reuse, RZ ;  /* 0x0000004403167227 */ /* 0x080fe200078e00ff */
[----:B------:R-:W-:Y:S03]  /*5000*/  SHF.R.U32.HI R26, RZ, R149, R26 ;  /* 0x00000095ff1a7219 */ /* 0x000fe6000001161a */
[----:B------:R-:W-:Y:S01]  /*5010*/  IMAD.HI.U32 R24, R7, R68, RZ ;  /* 0x0000004407187227 */ /* 0x000fe200078e00ff */
[----:B------:R-:W-:Y:S02]  /*5020*/  @P2 SHF.R.U32.HI R3, RZ, R69, R22 ;  /* 0x00000045ff032219 */ /* 0x000fe40000011616 */
[----:B------:R-:W-:Y:S02]  /*5030*/  SHF.R.U32.HI R22, RZ, R155, R28 ;  /* 0x0000009bff167219 */ /* 0x000fe4000001161c */
[----:B------:R-:W-:Y:S01]  /*5040*/  @P2 SHF.R.U32.HI R7, RZ, R69, R24 ;  /* 0x00000045ff072219 */ /* 0x000fe20000011618 */
[C---:B------:R-:W-:Y:S01]  /*5050*/  IMAD R2, R72.reuse, R3, RZ ;  /* 0x0000000348027224 */ /* 0x040fe200078e02ff */
[----:B------:R-:W-:Y:S02]  /*5060*/  SEL R5, R75, R22, !P0 ;  /* 0x000000164b057207 */ /* 0x000fe40004000000 */
[----:B------:R-:W-:Y:S01]  /*5070*/  SEL R3, R77, R26, !P3 ;  /* 0x0000001a4d037207 */ /* 0x000fe20005800000 */
[----:B------:R-:W-:Y:S01]  /*5080*/  IMAD R4, R72, R7, RZ ;  /* 0x0000000748047224 */ /* 0x000fe200078e02ff */
[C---:B------:R-:W-:Y:S01]  /*5090*/  ISETP.GE.AND P0, PT, R5.reuse, R2, PT ;  /* 0x000000020500720c */ /* 0x040fe20003f06270 */
[----:B------:R-:W-:Y:S03]  /*50a0*/  IMAD.HI.U32 R6, R5, R68, RZ ;  /* 0x0000004405067227 */ /* 0x000fe600078e00ff */
[----:B------:R-:W-:Y:S01]  /*50b0*/  ISETP.GE.OR P0, PT, R3, R4, P0 ;  /* 0x000000040300720c */ /* 0x000fe20000706670 */
[----:B------:R-:W-:Y:S01]  /*50c0*/  IMAD.MOV R4, RZ, RZ, -R3 ;  /* 0x000000ffff047224 */ /* 0x000fe200078e0a03 */
[-C--:B------:R-:W-:Y:S03]  /*50d0*/  SHF.R.U32.HI R6, RZ, R69.reuse, R6 ;  /* 0x00000045ff067219 */ /* 0x080fe60000011606 */
[----:B------:R-:W-:Y:S01]  /*50e0*/  IMAD R77, R74, R4, R77 ;  /* 0x000000044a4d7224 */ /* 0x000fe200078e024d */
[----:B------:R-:W-:Y:S05]  /*50f0*/  SEL R15, R5, R6, !P2 ;  /* 0x00000006050f7207 */ /* 0x000fea0005000000 */
[----:B------:R-:W-:Y:S02]  /*5100*/  IMAD.MOV R6, RZ, RZ, -R15 ;  /* 0x000000ffff067224 */ /* 0x000fe400078e0a0f */
[C---:B------:R-:W-:Y:S04]  /*5110*/  @!P0 IMAD.HI.U32 R2, R3.reuse, R68, RZ ;  /* 0x0000004403028227 */ /* 0x040fe800078e00ff */
[----:B------:R-:W-:Y:S01]  /*5120*/  IMAD R6, R72, R6, R5 ;  /* 0x0000000648067224 */ /* 0x000fe200078e0205 */
[----:B------:R-:W-:Y:S04]  /*5130*/  @!P0 SHF.R.U32.HI R2, RZ, R69, R2 ;  /* 0x00000045ff028219 */ /* 0x000fe80000011602 */
[----:B------:R-:W-:Y:S02]  /*5140*/  @!P0 SEL R0, R3, R2, !P2 ;  /* 0x0000000203008207 */ /* 0x000fe40005000000 */
[----:B------:R-:W-:Y:S02]  /*5150*/  IADD3 R2, PT, PT, -R5, RZ, RZ ;  /* 0x000000ff05027210 */ /* 0x000fe40007ffe1ff */
[----:B------:R-:W-:Y:S01]  /*5160*/  @!P0 IADD3 R8, PT, PT, R15, -R0, RZ ;  /* 0x800000000f088210 */ /* 0x000fe20007ffe0ff */
[----:B------:R-:W-:Y:S02]  /*5170*/  @!P0 IMAD R0, R7, R6, R0 ;  /* 0x0000000607008224 */ /* 0x000fe400078e0200 */
[----:B------:R-:W-:Y:S02]  /*5180*/  IMAD R75, R70, R2, R75 ;  /* 0x00000002464b7224 */ /* 0x000fe400078e024b */
[----:B------:R-:W-:Y:S02]  /*5190*/  @!P0 IMAD R5, R8, R72, R3 ;  /* 0x0000004808058224 */ /* 0x000fe400078e0203 */
[----:B------:R-:W-:Y:S04]  /*51a0*/  @!P0 IMAD.MOV.U32 R3, RZ, RZ, R0 ;  /* 0x000000ffff038224 */ /* 0x000fe800078e0000 */
[----:B------:R-:W-:Y:S02]  /*51b0*/  IMAD R77, R3, R74, R77 ;  /* 0x0000004a034d7224 */ /* 0x000fe400078e024d */
[----:B------:R-:W-:Y:S07]  /*51c0*/  IMAD R75, R5, R70, R75 ;  /* 0x00000046054b7224 */ /* 0x000fee00078e024b */
.L_x_89:
[----:B-1----:R-:W-:Y:S01]  /*51d0*/  @!P1 ISETP.NE.AND P0, PT, R10, 0x1, PT ;  /* 0x000000010a00980c */ /* 0x002fe20003f05270 */
[----:B------:R-:W-:Y:S01]  /*51e0*/  @!P1 IMAD.HI.U32 R0, R77, R12, RZ ;  /* 0x0000000c4d009227 */ /* 0x000fe200078e00ff */
[----:B------:R-:W-:Y:S01]  /*51f0*/  @!P1 ISETP.NE.AND P2, PT, R9, 0x1, PT ;  /* 0x000000010900980c */ /* 0x000fe20003f45270 */
[----:B------:R-:W-:Y:S01]  /*5200*/  ULOP3.LUT UP0, URZ, UR48, 0x1b0, URZ, 0xc0, !UPT ;  /* 0x000001b030ff7892 */ /* 0x000fe2000f80c0ff */
[----:B------:R-:W-:Y:S01]  /*5210*/  R2UR UR42, R21 ;  /* 0x00000000152a72ca */ /* 0x000fe200000e0000 */
[----:B------:R-:W-:Y:S01]  /*5220*/  @!P1 IMAD.HI.U32 R3, R75, R11, RZ ;  /* 0x0000000b4b039227 */ /* 0x000fe200078e00ff */
[----:B------:R-:W-:Y:S02]  /*5230*/  @!P1 SHF.R.U32.HI R0, RZ, R13, R0 ;  /* 0x0000000dff009219 */ /* 0x000fe40000011600 */
[----:B------:R-:W-:Y:S01]  /*5240*/  R2UR UR41, R20 ;  /* 0x00000000142972ca */ /* 0x000fe200000e0000 */
[----:B------:R-:W-:Y:S01]  /*5250*/  VIADD R169, R169, 0x1 ;  /* 0x00000001a9a97836 */ /* 0x000fe20000000000 */
[----:B------:R-:W-:Y:S02]  /*5260*/  @!P1 SHF.R.U32.HI R2, RZ, R14, R3 ;  /* 0x0000000eff029219 */ /* 0x000fe40000011603 */
[----:B------:R-:W-:Y:S02]  /*5270*/  @!P1 SEL R3, R77, R0, !P2 ;  /* 0x000000004d039207 */ /* 0x000fe40005000000 */
[----:B------:R-:W-:Y:S02]  /*5280*/  @!P1 SEL R2, R75, R2, !P0 ;  /* 0x000000024b029207 */ /* 0x000fe40004000000 */
[----:B------:R-:W-:Y:S01]  /*5290*/  @P4 SHF.R.U32.HI R158, RZ, 0x10, R17 ;  /* 0x00000010ff9e4819 */ /* 0x000fe20000011611 */
[----:B------:R-:W-:Y:S02]  /*52a0*/  USHF.L.U32 UR42, UR42, 0x7, URZ ;  /* 0x000000072a2a7899 */ /* 0x000fe400080006ff */
[----:B------:R-:W-:Y:S02]  /*52b0*/  @!P1 IMAD.IADD R0, R2, 0x1, -R3 ;  /* 0x0000000102009824 */ /* 0x000fe400078e0a03 */
[----:B------:R-:W-:Y:S01]  /*52c0*/  @!P1 IMAD.IADD R2, R3, 0x1, -R2 ;  /* 0x0000000103029824 */ /* 0x000fe200078e0a02 */
[----:B------:R-:W-:Y:S01]  /*52d0*/  USHF.L.U32 UR41, UR41, 0x7, URZ ;  /* 0x0000000729297899 */ /* 0x000fe200080006ff */
[----:B------:R-:W-:Y:S02]  /*52e0*/  @!P1 IMAD R77, R0, R9, R77 ;  /* 0x00000009004d9224 */ /* 0x000fe400078e024d */
[----:B------:R-:W-:Y:S01]  /*52f0*/  @!P1 IMAD R75, R2, R10, R75 ;  /* 0x0000000a024b9224 */ /* 0x000fe200078e024b */
[----:B------:R-:W-:Y:S08]  /*5300*/  BRA.U !UP0, `(.L_x_90) ;  /* 0x0000000108407547 */ /* 0x000ff0000b800000 */
[----:B------:R-:W1:Y:S01]  /*5310*/  LDCU.64 UR8, c[0x4][0x80] ;  /* 0x01001000ff0877ac */ /* 0x000e620008000a00 */
[----:B------:R-:W-:Y:S01]  /*5320*/  MOV R3, 0x0 ;  /* 0x0000000000037802 */ /* 0x000fe20000000f00 */
[----:B------:R-:W-:Y:S02]  /*5330*/  HFMA2 R12, -RZ, RZ, 0, 5.9604644775390625e-08 ;  /* 0x00000001ff0c7431 */ /* 0x000fe400000001ff */
[----:B------:R-:W-:Y:S02]  /*5340*/  IMAD.MOV.U32 R8, RZ, RZ, 0x70 ;  /* 0x00000070ff087424 */ /* 0x000fe400078e00ff */
[----:B------:R-:W-:Y:S01]  /*5350*/  IMAD.MOV.U32 R13, RZ, RZ, RZ ;  /* 0x000000ffff0d7224 */ /* 0x000fe200078e00ff */
[----:B------:R-:W2:Y:S01]  /*5360*/  LDCU.64 UR6, c[0x4][0x88] ;  /* 0x01001100ff0677ac */ /* 0x000ea20008000a00 */
[----:B------:R-:W3:Y:S01]  /*5370*/  LDC.64 R2, c[0x4][R3] ;  /* 0x0100000003027b82 */ /* 0x000ee20000000a00 */
[----:B------:R-:W4:Y:S01]  /*5380*/  LDCU.64 UR4, c[0x4][0x8] ;  /* 0x01000100ff0477ac */ /* 0x000f220008000a00 */
[----:B-1----:R-:W-:Y:S01]  /*5390*/  MOV R5, UR9 ;  /* 0x0000000900057c02 */ /* 0x002fe20008000f00 */
[----:B------:R-:W-:Y:S01]  /*53a0*/  IMAD.U32 R4, RZ, RZ, UR8 ;  /* 0x00000008ff047e24 */ /* 0x000fe2000f8e00ff */
[----:B--2---:R-:W-:Y:S01]  /*53b0*/  MOV R7, UR7 ;  /* 0x0000000700077c02 */ /* 0x004fe20008000f00 */
[----:B------:R-:W-:Y:S01]  /*53c0*/  IMAD.U32 R6, RZ, RZ, UR6 ;  /* 0x00000006ff067e24 */ /* 0x000fe2000f8e00ff */
[----:B----4-:R-:W-:Y:S01]  /*53d0*/  MOV R11, UR5 ;  /* 0x00000005000b7c02 */ /* 0x010fe20008000f00 */
[----:B------:R-:W-:Y:S02]  /*53e0*/  IMAD.U32 R10, RZ, RZ, UR4 ;  /* 0x00000004ff0a7e24 */ /* 0x000fe4000f8e00ff */
[----:B------:R-:W-:Y:S07]  /*53f0*/  LEPC R20, `(.L_x_90) ;  /* 0x000000001014794e */ /* 0x000fee0000000000 */
[----:B---3-5:R-:W-:Y:S05]  /*5400*/  CALL.ABS.NOINC R2 ;  /* 0x0000000002007343 */ /* 0x028fea0003c00000 */
.L_x_90:
[----:B------:R-:W-:Y:S01]  /*5410*/  LOP3.LUT P0, RZ, R166, 0x1b0, RZ, 0xc0, !PT ;  /* 0x000001b0a6ff7812 */ /* 0x000fe2000780c0ff */
[----:B------:R-:W-:Y:S11]  /*5420*/  BSSY.RECONVERGENT B6, `(.L_x_91) ;  /* 0x0000013000067945 */ /* 0x000ff60003800200 */
[----:B------:R-:W-:Y:S01]  /*5430*/  @!UPT UIADD3 URZ, UPT, UPT, URZ, URZ, URZ ;  /* 0x000000fffffff290 */ /* 0x000fe2000fffe0ff */
[----:B------:R-:W-:Y:S05]  /*5440*/  @!P0 BRA `(.L_x_92) ;  /* 0x0000000000408947 */ /* 0x000fea0003800000 */
        /* <DEDUP_REMOVED lines=16> */
.L_x_92:
[----:B------:R-:W-:Y:S05]  /*5550*/  BSYNC.RECONVERGENT B6 ;  /* 0x0000000000067941 */ /* 0x000fea0003800200 */
.L_x_91:
[----:B------:R-:W-:Y:S01]  /*5560*/  ISETP.NE.U32.AND P4, PT, R146, RZ, PT ;  /* 0x000000ff9200720c */ /* 0x000fe20003f85070 */
[----:B------:R-:W-:Y:S01]  /*5570*/  UISETP.NE.AND UP2, UPT, UR50, URZ, UPT ;  /* 0x000000ff3200728c */ /* 0x000fe2000bf45270 */
[----:B------:R-:W-:Y:S01]  /*5580*/  ISETP.NE.U32.AND P2, PT, RZ, UR38, PT ;  /* 0x00000026ff007c0c */ /* 0x000fe2000bf45070 */
[----:B------:R-:W-:Y:S01]  /*5590*/  UISETP.NE.U32.AND UP1, UPT, UR44, URZ, UPT ;  /* 0x000000ff2c00728c */ /* 0x000fe2000bf25070 */
[----:B------:R-:W-:Y:S01]  /*55a0*/  ISETP.NE.AND.EX P4, PT, R147, RZ, PT, P4 ;  /* 0x000000ff9300720c */ /* 0x000fe20003f85340 */
[----:B------:R-:W-:Y:S01]  /*55b0*/  UPLOP3.LUT UP0, UPT, UPT, UPT, UPT, 0x40, 0x4 ;  /* 0x000000000004789c */ /* 0x000fe20003f0e870 */
[----:B------:R-:W-:Y:S01]  /*55c0*/  ISETP.NE.AND.EX P2, PT, RZ, UR39, PT, P2 ;  /* 0x00000027ff007c0c */ /* 0x000fe2000bf45320 */
[----:B------:R-:W-:Y:S01]  /*55d0*/  UISETP.NE.AND.EX UP1, UPT, UR45, URZ, UPT, UP1 ;  /* 0x000000ff2d00728c */ /* 0x000fe2000bf25310 */
[----:B------:R-:W-:Y:S04]  /*55e0*/  PLOP3.LUT P1, PT, PT, PT, UP2, 0x80, 0x8 ;  /* 0x000000000008781c */ /* 0x000fe80003f2f028 */
[----:B------:R-:W-:Y:S06]  /*55f0*/  @UP2 UPLOP3.LUT UP0, UPT, UPT, UPT, UP1, 0x80, 0x8 ;  /* 0x000000000008289c */ /* 0x000fec0003f0f010 */
[----:B------:R-:W-:Y:S01]  /*5600*/  PLOP3.LUT P0, PT, PT, PT, UP0, 0x80, 0x8 ;  /* 0x000000000008781c */ /* 0x000fe20003f0f008 */
[----:B------:R-:W-:Y:S01]  /*5610*/  @!UPT UIADD3 URZ, UPT, UPT, URZ, URZ, URZ ;  /* 0x000000fffffff290 */ /* 0x000fe2000fffe0ff */
[----:B------:R-:W-:Y:S11]  /*5620*/  BRA.U !UP1, `(.L_x_93) ;  /* 0x0000000109387547 */ /* 0x000ff6000b800000 */
[----:B------:R-:W-:Y:S01]  /*5630*/  UISETP.NE.U32.AND UP0, UPT, UR38, URZ, UPT ;  /* 0x000000ff2600728c */ /* 0x000fe2000bf05070 */
[----:B------:R-:W-:Y:S02]  /*5640*/  HFMA2 R0, -RZ, RZ, 0, 5.9604644775390625e-08 ;  /* 0x00000001ff007431 */ /* 0x000fe400000001ff */
[----:B------:R-:W-:Y:S01]  /*5650*/  IMAD.MOV.U32 R151, RZ, RZ, 0x1 ;  /* 0x00000001ff977424 */ /* 0x000fe200078e00ff */
[----:B------:R-:W-:Y:S06]  /*5660*/  UISETP.NE.AND.EX UP0, UPT, UR39, URZ, UPT, UP0 ;  /* 0x000000ff2700728c */ /* 0x000fec000bf05300 */
[----:B------:R-:W-:Y:S05]  /*5670*/  PLOP3.LUT P3, PT, PT, PT, UP0, 0x80, 0x8 ;  /* 0x000000000008781c */ /* 0x000fea0003f6f008 */
[----:B------:R-:W1:Y:S01]  /*5680*/  @UP0 LDCU.64 UR6, c[0x0][0x888] ;  /* 0x00011100ff0607ac */ /* 0x000e620008000a00 */
[----:B------:R-:W-:Y:S07]  /*5690*/  @UP0 UIMAD UR4, UR36, UR44, URZ ;  /* 0x0000002c240402a4 */ /* 0x000fee000f8e02ff */
[----:B------:R-:W-:Y:S01]  /*56a0*/  @!P3 PRMT R151, R0, 0x7610, R151 ;  /* 0x000076100097b816 */ /* 0x000fe20000000097 */
[----:B-1----:R-:W-:Y:S03]  /*56b0*/  @UP0 UIMAD.WIDE UR6, UR4, 0x4, UR6 ;  /* 0x00000004040608a5 */ /* 0x002fe6000f8e0206 */
[----:B------:R-:W1:Y:S03]  /*56c0*/  @!UP0 LDCU UR4, c[0x0][0x880] ;  /* 0x00011000ff0487ac */ /* 0x000e660008000800 */
[----:B------:R-:W-:Y:S01]  /*56d0*/  IMAD.U32 R2, RZ, RZ, UR6 ;  /* 0x00000006ff027e24 */ /* 0x000fe2000f8e00ff */
[----:B------:R-:W-:Y:S05]  /*56e0*/  MOV R3, UR7 ;  /* 0x0000000700037c02 */ /* 0x000fea0008000f00 */
[----:B-----5:R2:W5:Y:S02]  /*56f0*/  @P3 LDG.E R82, desc[UR46][R2.64] ;  /* 0x0000002e02523981 */ /* 0x020564000c1e1900 */
[----:B-12---:R-:W-:Y:S02]  /*5700*/  @!P3 IMAD.U32 R82, RZ, RZ, UR4 ;  /* 0x00000004ff52be24 */ /* 0x006fe4000f8e00ff */
.L_x_93:
[----:B------:R-:W-:Y:S05]  /*5710*/  @!P4 BRA `(.L_x_94) ;  /* 0x000000000020c947 */ /* 0x000fea0003800000 */
[----:B------:R-:W-:Y:S04]  /*5720*/  ISETP.NE.U32.AND P3, PT, R144, RZ, PT ;  /* 0x000000ff9000720c */ /* 0x000fe80003f65070 */
[----:B------:R-:W-:Y:S11]  /*5730*/  ISETP.NE.AND.EX P3, PT, R145, RZ, PT, P3 ;  /* 0x000000ff9100720c */ /* 0x000ff60003f65330 */
[----:B------:R-:W-:Y:S02]  /*5740*/  @!UPT UIADD3 URZ, UPT, UPT, URZ, URZ, URZ ;  /* 0x000000fffffff290 */ /* 0x000fe4000fffe0ff */
[----:B------:R-:W1:Y:S01]  /*5750*/  @P3 LDC.64 R2, c[0x0][0x8a8] ;  /* 0x00022a00ff023b82 */ /* 0x000e620000000a00 */
[----:B------:R-:W-:Y:S04]  /*5760*/  @P3 IMAD R0, R146, UR36, RZ ;  /* 0x0000002492003c24 */ /* 0x000fe8000f8e02ff */
[----:B-1----:R-:W-:Y:S05]  /*5770*/  @P3 IMAD.WIDE R2, R0, 0x4, R2 ;  /* 0x0000000400023825 */ /* 0x002fea00078e0202 */
[----:B-----5:R1:W5:Y:S02]  /*5780*/  @P3 LDG.E R78, desc[UR46][R2.64] ;  /* 0x0000002e024e3981 */ /* 0x020364000c1e1900 */
[----:B-1----:R-:W2:Y:S02]  /*5790*/  @!P3 LDC R78, c[0x0][0x8a0] ;  /* 0x00022800ff4ebb82 */ /* 0x002ea40000000800 */
.L_x_94:
[----:B-----5:R-:W-:Y:S01]  /*57a0*/  ISETP.NE.AND P4, PT, R82, RZ, PT ;  /* 0x000000ff5200720c */ /* 0x020fe20003f85270 */
[----:B------:R-:W-:Y:S01]  /*57b0*/  BSSY B1, `(.L_x_95) ;  /* 0x0000048000017945 */ /* 0x000fe20003800000 */
[----:B------:R-:W-:Y:S01]  /*57c0*/  SEL R7, RZ, 0xffffffff, P2 ;  /* 0xffffffffff077807 */ /* 0x000fe20001000000 */
[----:B------:R-:W-:Y:S01]  /*57d0*/  IMAD.MOV.U32 R117, RZ, RZ, 0x1 ;  /* 0x00000001ff757424 */ /* 0x000fe200078e00ff */
[----:B------:R-:W-:Y:S01]  /*57e0*/  LOP3.LUT P3, RZ, R151, 0xff, RZ, 0xc0, !PT ;  /* 0x000000ff97ff7812 */ /* 0x000fe2000786c0ff */
[----:B------:R-:W-:Y:S01]  /*57f0*/  IMAD R80, R76, 0x80, R79 ;  /* 0x000000804c507824 */ /* 0x000fe200078e024f */
[----:B------:R-:W-:Y:S02]  /*5800*/  @P1 SEL R0, RZ, 0xffffffff, P4 ;  /* 0xffffffffff001807 */ /* 0x000fe40002000000 */
[----:B------:R-:W-:Y:S02]  /*5810*/  CS2R R98, SRZ ;  /* 0x0000000000627805 */ /* 0x000fe4000001ff00 */
[----:B------:R-:W-:Y:S02]  /*5820*/  LEA R3, R160, UR49, 0x3 ;  /* 0x00000031a0037c11 */ /* 0x000fe4000f8e18ff */
[----:B------:R-:W-:Y:S02]  /*5830*/  CS2R R96, SRZ ;  /* 0x0000000000607805 */ /* 0x000fe4000001ff00 */
[----:B------:R-:W-:Y:S02]  /*5840*/  @P0 SEL R0, R7, R0, !P3 ;  /* 0x0000000007000207 */ /* 0x000fe40005800000 */
[----:B------:R-:W-:Y:S02]  /*5850*/  CS2R R94, SRZ ;  /* 0x00000000005e7805 */ /* 0x000fe4000001ff00 */
[----:B------:R-:W-:Y:S02]  /*5860*/  LEA R116, R76, UR49, 0x3 ;  /* 0x000000314c747c11 */ /* 0x000fe4000f8e18ff */
[----:B------:R-:W-:Y:S02]  /*5870*/  CS2R R92, SRZ ;  /* 0x00000000005c7805 */ /* 0x000fe4000001ff00 */
[----:B------:R-:W-:Y:S02]  /*5880*/  @P1 LOP3.LUT R0, R0, 0x1, RZ, 0xc0, !PT ;  /* 0x0000000100001812 */ /* 0x000fe400078ec0ff */
[----:B------:R-:W-:Y:S02]  /*5890*/  CS2R R90, SRZ ;  /* 0x00000000005a7805 */ /* 0x000fe4000001ff00 */
[----:B------:R-:W-:Y:S02]  /*58a0*/  SHF.L.U32 R5, R162, 0x1f, RZ ;  /* 0x0000001fa2057819 */ /* 0x000fe400000006ff */
[----:B------:R-:W-:Y:S02]  /*58b0*/  CS2R R88, SRZ ;  /* 0x0000000000587805 */ /* 0x000fe4000001ff00 */
[----:B------:R-:W-:Y:S02]  /*58c0*/  ISETP.NE.U32.OR P6, PT, R0, 0x1, !P1 ;  /* 0x000000010000780c */ /* 0x000fe40004fc5470 */
[----:B------:R-:W-:Y:S02]  /*58d0*/  CS2R R102, SRZ ;  /* 0x0000000000667805 */ /* 0x000fe4000001ff00 */
[----:B------:R-:W-:Y:S02]  /*58e0*/  PLOP3.LUT P2, PT, PT, PT, UP1, 0x80, 0x8 ;  /* 0x000000000008781c */ /* 0x000fe40003f4f018 */
[----:B------:R-:W-:Y:S02]  /*58f0*/  CS2R R100, SRZ ;  /* 0x0000000000647805 */ /* 0x000fe4000001ff00 */
[----:B------:R-:W-:Y:S02]  /*5900*/  SEL R0, RZ, 0xffffffff, P4 ;  /* 0xffffffffff007807 */ /* 0x000fe40002000000 */
[----:B------:R-:W-:Y:S03]  /*5910*/  P2R R104, PR, RZ, 0x40 ;  /* 0x00000040ff687803 */ /* 0x000fe60000000000 */
[----:B------:R-:W-:Y:S04]  /*5920*/  @P6 SHF.L.U32 R2, R159, 0x1f, RZ ;  /* 0x0000001f9f026819 */ /* 0x000fe800000006ff */
[----:B------:R-:W-:Y:S01]  /*5930*/  @P2 SEL R0, R7, R0, !P3 ;  /* 0x0000000007002207 */ /* 0x000fe20005800000 */
[----:B------:R-:W1:Y:S03]  /*5940*/  @P6 SYNCS.PHASECHK.TRANS64.TRYWAIT P1, [R3+URZ+0xc0], R2 ;  /* 0x0000c002030065a7 */ /* 0x000e6600080211ff */
[----:B------:R-:W-:Y:S04]  /*5950*/  LOP3.LUT R0, R0, 0x1, RZ, 0xc0, !PT ;  /* 0x0000000100007812 */ /* 0x000fe800078ec0ff */
[----:B------:R-:W-:Y:S04]  /*5960*/  ISETP.NE.U32.AND P5, PT, R0, 0x1, PT ;  /* 0x000000010000780c */ /* 0x000fe80003fa5070 */
[----:B------:R-:W-:Y:S01]  /*5970*/  P2R R118, PR, RZ, 0x20 ;  /* 0x00000020ff767803 */ /* 0x000fe20000000000 */
[----:B------:R3:W4:Y:S01]  /*5980*/  SYNCS.PHASECHK.TRANS64.TRYWAIT P0, [R116+URZ+0x110], R5 ;  /* 0x00011005740075a7 */ /* 0x00072200080011ff */
[----:B-1----:R-:W-:Y:S01]  /*5990*/  @P6 SEL R117, RZ, 0x1, !P1 ;  /* 0x00000001ff756807 */ /* 0x002fe20004800000 */
[----:B---3--:R-:W-:Y:S06]  /*59a0*/  @!P6 BRA `(.L_x_96) ;  /* 0x0000000000a0e947 */ /* 0x008fec0003800000 */
[----:B------:R-:W-:Y:S01]  /*59b0*/  @P5 IMAD R7, R160, 0x2000, R153 ;  /* 0x00002000a0075824 */ /* 0x000fe200078e0299 */
[----:B------:R-:W-:Y:S01]  /*59c0*/  ISETP.NE.AND P1, PT, R117, RZ, PT ;  /* 0x000000ff7500720c */ /* 0x000fe20003f25270 */
[----:B------:R-:W-:Y:S01]  /*59d0*/  BSSY B0, `(.L_x_97) ;  /* 0x0000011000007945 */ /* 0x000fe20003800000 */
[----:B------:R-:W-:Y:S01]  /*59e0*/  CS2R R102, SRZ ;  /* 0x0000000000667805 */ /* 0x000fe2000001ff00 */
[----:B------:R-:W-:Y:S01]  /*59f0*/  @P5 VIADD R2, R7, UR49 ;  /* 0x0000003107025c36 */ /* 0x000fe20008000000 */
[----:B------:R-:W-:Y:S02]  /*5a00*/  CS2R R100, SRZ ;  /* 0x0000000000647805 */ /* 0x000fe4000001ff00 */
[----:B------:R-:W-:Y:S02]  /*5a10*/  CS2R R90, SRZ ;  /* 0x00000000005a7805 */ /* 0x000fe4000001ff00 */
[----:B------:R-:W-:Y:S01]  /*5a20*/  CS2R R88, SRZ ;  /* 0x0000000000587805 */ /* 0x000fe2000001ff00 */
[--C-:B------:R-:W-:Y:S01]  /*5a30*/  @P5 IMAD.IADD R6, R165, 0x1, R2.reuse ;  /* 0x00000001a5065824 */ /* 0x100fe200078e0202 */
[----:B------:R-:W-:Y:S01]  /*5a40*/  CS2R R94, SRZ ;  /* 0x00000000005e7805 */ /* 0x000fe2000001ff00 */
[--C-:B------:R-:W-:Y:S01]  /*5a50*/  @P5 IMAD.IADD R4, R164, 0x1, R2.reuse ;  /* 0x00000001a4045824 */ /* 0x100fe200078e0202 */
[----:B------:R-:W-:Y:S01]  /*5a60*/  CS2R R92, SRZ ;  /* 0x00000000005c7805 */ /* 0x000fe2000001ff00 */
[----:B------:R-:W-:Y:S01]  /*5a70*/  @P5 IMAD R2, R163, 0x10, R2 ;  /* 0x00000010a3025824 */ /* 0x000fe200078e0202 */
[----:B------:R-:W-:Y:S02]  /*5a80*/  CS2R R98, SRZ ;  /* 0x0000000000627805 */ /* 0x000fe4000001ff00 */
[----:B------:R-:W-:Y:S01]  /*5a90*/  CS2R R96, SRZ ;  /* 0x0000000000607805 */ /* 0x000fe2000001ff00 */
[----:B------:R-:W-:Y:S06]  /*5aa0*/  @P1 BRA `(.L_x_98) ;  /* 0x00000000000c1947 */ /* 0x000fec0003800000 */
[----:B------:R-:W-:Y:S04]  /*5ab0*/  SHF.L.U32 R0, R159, 0x1f, RZ ;  /* 0x0000001f9f007819 */ /* 0x000fe800000006ff */
[----:B------:R-:W1:Y:S02]  /*5ac0*/  SYNCS.PHASECHK.TRANS64.TRYWAIT P1, [R3+URZ+0xc0], R0 ;  /* 0x0000c000030075a7 */ /* 0x000e6400080211ff */
[----:B-1----:R-:W-:Y:S05]  /*5ad0*/  @!P1 BRA `(.L_x_99) ;  /* 0x0000003800149947 */ /* 0x002fea0003800000 */
.L_x_98:
[----:B------:R-:W-:Y:S05]  /*5ae0*/  BSYNC B0 ;  /* 0x0000000000007941 */ /* 0x000fea0003800000 */
.L_x_97:
[----:B------:R-:W-:Y:S01]  /*5af0*/  ISETP.NE.AND P1, PT, R118, RZ, PT ;  /* 0x000000ff7600720c */ /* 0x000fe20003f25270 */
[----:B-1----:R-:W-:Y:S02]  /*5b00*/  VIADD R3, R3, 0xd0 ;  /* 0x000000d003037836 */ /* 0x002fe40000000000 */
[----:B------:R-:W-:Y:S02]  /*5b10*/  IMAD.U32 R0, RZ, RZ, UR37 ;  /* 0x00000025ff007e24 */ /* 0x000fe4000f8e00ff */
[----:B------:R-:W-:Y:S03]  /*5b20*/  VIADD R160, R160, 0x1 ;  /* 0x00000001a0a07836 */ /* 0x000fe60000000000 */
[----:B------:R-:W-:Y:S05]  /*5b30*/  PRMT R0, R0, 0x654, R3 ;  /* 0x0000065400007816 */ /* 0x000fea0000000003 */
[----:B------:R1:W3:Y:S04]  /*5b40*/  @P1 LDS.128 R100, [R7+UR49+0x200] ;  /* 0x0002003107641984 */ /* 0x0002e80008000c00 */
[----:B------:R1:W1:Y:S04]  /*5b50*/  @P1 LDS.128 R88, [R6+0x200] ;  /* 0x0002000006581984 */ /* 0x0002680000000c00 */
[----:B------:R1:W1:Y:S04]  /*5b60*/  @P1 LDS.128 R92, [R4+0x200] ;  /* 0x00020000045c1984 */ /* 0x0002680000000c00 */
[----:B------:R1:W1:Y:S01]  /*5b70*/  @P1 LDS.128 R96, [R2+0x200] ;  /* 0x0002000002601984 */ /* 0x0002620000000c00 */
[C---:B------:R-:W-:Y:S01]  /*5b80*/  ISETP.NE.AND P1, PT, R160.reuse, 0x2, PT ;  /* 0x00000002a000780c */ /* 0x040fe20003f25270 */
[----:B------:R-:W-:Y:S01]  /*5b90*/  @!PT LDS RZ, [RZ] ;  /* 0x00000000fffff984 */ /* 0x000fe20000000800 */
[----:B------:R-:W-:Y:S01]  /*5ba0*/  @!PT LDS RZ, [RZ] ;  /* 0x00000000fffff984 */ /* 0x000fe20000000800 */
[----:B------:R-:W-:Y:S01]  /*5bb0*/  @!PT LDS RZ, [RZ] ;  /* 0x00000000fffff984 */ /* 0x000fe20000000800 */
[----:B------:R-:W-:Y:S01]  /*5bc0*/  @!PT LDS RZ, [RZ] ;  /* 0x00000000fffff984 */ /* 0x000fe20000000800 */
[----:B------:R5:W-:Y:S06]  /*5bd0*/  MEMBAR.ALL.CTA ;  /* 0x0000000000007992 */ /* 0x000bec0000008000 */
[----:B-----5:R-:W5:Y:S01]  /*5be0*/  FENCE.VIEW.ASYNC.S ;  /* 0x00000000000073c6 */ /* 0x020f620000000000 */
[----:B------:R-:W-:Y:S01]  /*5bf0*/  SEL R160, R160, RZ, P1 ;  /* 0x000000ffa0a07207 */ /* 0x000fe20000800000 */
[----:B-----5:R5:W-:Y:S02]  /*5c00*/  SYNCS.ARRIVE.TRANS64.RED.A1T0 RZ, [R0+URZ], RZ ;  /* 0x000000ff00ff79a7 */ /* 0x020be400081004ff */
[----:B-----5:R-:W-:Y:S04]  /*5c10*/  SEL R0, RZ, 0x1, P1 ;  /* 0x00000001ff007807 */ /* 0x020fe80000800000 */
[----:B---3--:R-:W-:Y:S02]  /*5c20*/  LOP3.LUT R159, R159, R0, RZ, 0x3c, !PT ;  /* 0x000000009f9f7212 */ /* 0x008fe400078e3cff */
.L_x_96:
[----:B------:R-:W-:Y:S05]  /*5c30*/  BSYNC B1 ;  /* 0x0000000000017941 */ /* 0x000fea0003800000 */
.L_x_95:
[----:B------:R-:W-:Y:S04]  /*5c40*/  SHF.R.U32.HI R3, RZ, 0x15, R80 ;  /* 0x00000015ff037819 */ /* 0x000fe80000011650 */
[----:B------:R-:W-:Y:S01]  /*5c50*/  LOP3.LUT P1, RZ, R3, 0x3, R154, 0x48, !PT ;  /* 0x0000000303ff7812 */ /* 0x000fe2000782489a */
[----:B------:R-:W-:Y:S01]  /*5c60*/  @!UPT UIADD3 URZ, UPT, UPT, URZ, URZ, URZ ;  /* 0x000000fffffff290 */ /* 0x000fe2000fffe0ff */
[----:B----4-:R-:W-:Y:S11]  /*5c70*/  @P0 BRA `(.L_x_100) ;  /* 0x0000000000080947 */ /* 0x010ff60003800000 */
[----:B------:R-:W3:Y:S02]  /*5c80*/  SYNCS.PHASECHK.TRANS64.TRYWAIT P0, [R116+URZ+0x110], R5 ;  /* 0x00011005740075a7 */ /* 0x000ee400080011ff */
[----:B---3--:R-:W-:Y:S05]  /*5c90*/  @!P0 BRA `(.L_x_101) ;  /* 0x0000003400b88947 */ /* 0x008fea0003800000 */
.L_x_100:
[----:B------:R-:W-:Y:S05]  /*5ca0*/  @!P1 BRA `(.L_x_102) ;  /* 0x0000000000409947 */ /* 0x000fea0003800000 */
[----:B------:R-:W3:Y:S01]  /*5cb0*/  LDCU.64 UR8, c[0x4][0x70] ;  /* 0x01000e00ff0877ac */ /* 0x000ee20008000a00 */
[----:B------:R-:W-:Y:S01]  /*5cc0*/  MOV R3, 0x0 ;  /* 0x0000000000037802 */ /* 0x000fe20000000f00 */
[----:B------:R-:W-:Y:S02]  /*5cd0*/  HFMA2 R12, -RZ, RZ, 0, 5.9604644775390625e-08 ;  /* 0x00000001ff0c7431 */ /* 0x000fe400000001ff */
[----:B------:R-:W-:Y:S02]  /*5ce0*/  IMAD.MOV.U32 R8, RZ, RZ, 0x192 ;  /* 0x00000192ff087424 */ /* 0x000fe400078e00ff */
[----:B------:R-:W-:Y:S01]  /*5cf0*/  IMAD.MOV.U32 R13, RZ, RZ, RZ ;  /* 0x000000ffff0d7224 */ /* 0x000fe200078e00ff */
[----:B------:R-:W4:Y:S01]  /*5d00*/  LDCU.64 UR6, c[0x4][0x78] ;  /* 0x01000f00ff0677ac */ /* 0x000f220008000a00 */
[----:B-1----:R-:W1:Y:S01]  /*5d10*/  LDC.64 R2, c[0x4][R3] ;  /* 0x0100000003027b82 */ /* 0x002e620000000a00 */
[----:B------:R-:W5:Y:S01]  /*5d20*/  LDCU.64 UR4, c[0x4][0x10] ;  /* 0x01000200ff0477ac */ /* 0x000f620008000a00 */
[----:B---3--:R-:W-:Y:S01]  /*5d30*/  MOV R5, UR9 ;  /* 0x0000000900057c02 */ /* 0x008fe20008000f00 */
[----:B------:R-:W-:Y:S01]  /*5d40*/  IMAD.U32 R4, RZ, RZ, UR8 ;  /* 0x00000008ff047e24 */ /* 0x000fe2000f8e00ff */
[----:B----4-:R-:W-:Y:S01]  /*5d50*/  MOV R7, UR7 ;  /* 0x0000000700077c02 */ /* 0x010fe20008000f00 */
[----:B------:R-:W-:Y:S01]  /*5d60*/  IMAD.U32 R6, RZ, RZ, UR6 ;  /* 0x00000006ff067e24 */ /* 0x000fe2000f8e00ff */
[----:B-----5:R-:W-:Y:S01]  /*5d70*/  MOV R11, UR5 ;  /* 0x00000005000b7c02 */ /* 0x020fe20008000f00 */
[----:B------:R-:W-:Y:S02]  /*5d80*/  IMAD.U32 R10, RZ, RZ, UR4 ;  /* 0x00000004ff0a7e24 */ /* 0x000fe4000f8e00ff */
[----:B------:R-:W-:Y:S07]  /*5d90*/  LEPC R20, `(.L_x_102) ;  /* 0x000000001014794e */ /* 0x000fee0000000000 */
[----:B-12---:R-:W-:Y:S05]  /*5da0*/  CALL.ABS.NOINC R2 ;  /* 0x0000000002007343 */ /* 0x006fea0003c00000 */
.L_x_102:
[----:B------:R-:W-:Y:S01]  /*5db0*/  SHF.L.U32 R83, R100, 0x10, RZ ;  /* 0x0000001064537819 */ /* 0x000fe200000006ff */
[----:B------:R-:W-:Y:S05]  /*5dc0*/  WARPSYNC.ALL ;  /* 0x0000000000007948 */ /* 0x000fea0003800000 */
[----:B------:R-:W-:Y:S01]  /*5dd0*/  R2UR UR4, R80 ;  /* 0x00000000500472ca */ /* 0x000fe200000e0000 */
[----:B------:R-:W-:Y:S01]  /*5de0*/  BSSY.RECONVERGENT B0, `(.L_x_103) ;  /* 0x0000121000007945 */ /* 0x000fe20003800200 */
[----:B------:R-:W-:Y:S02]  /*5df0*/  ISETP.NE.AND P6, PT, R104, RZ, PT ;  /* 0x000000ff6800720c */ /* 0x000fe40003fc5270 */
[----:B------:R-:W-:Y:S02]  /*5e00*/  IADD3 R119, PT, PT, R153, UR49, RZ ;  /* 0x0000003199777c10 */ /* 0x000fe4000fffe0ff */
[----:B------:R-:W-:Y:S02]  /*5e10*/  SHF.L.U32 R124, R163, 0x4, RZ ;  /* 0x00000004a37c7819 */ /* 0x000fe400000006ff */
[-C--:B------:R-:W-:Y:S02]  /*5e20*/  IADD3 R172, PT, PT, R165, R119.reuse, RZ ;  /* 0x00000077a5ac7210 */ /* 0x080fe40007ffe0ff */
[----:B------:R-:W-:Y:S02]  /*5e30*/  IADD3 R171, PT, PT, R164, R119, RZ ;  /* 0x00000077a4ab7210 */ /* 0x000fe40007ffe0ff */
[----:B------:R-:W-:Y:S01]  /*5e40*/  IADD3 R170, PT, PT, R119, R124, RZ ;  /* 0x0000007c77aa7210 */ /* 0x000fe20007ffe0ff */
[----:B-1-3--:R-:W2:Y:S01]  /*5e50*/  LDTM.x64 R4, tmem[UR4] ;  /* 0x00000004000479ee */ /* 0x00aea20008340000 */
[C---:B------:R-:W-:Y:S02]  /*5e60*/  PRMT R81, R100.reuse, 0x8880, RZ ;  /* 0x0000888064517816 */ /* 0x040fe400000000ff */
[----:B------:R-:W-:Y:S02]  /*5e70*/  SHF.R.S32.HI R83, RZ, 0x18, R83 ;  /* 0x00000018ff537819 */ /* 0x000fe40000011453 */
[----:B------:R-:W-:Y:S02]  /*5e80*/  SHF.R.S32.HI R86, RZ, 0x18, R101 ;  /* 0x00000018ff567819 */ /* 0x000fe40000011465 */
[----:B------:R-:W-:Y:S02]  /*5e90*/  SHF.L.U32 R84, R100, 0x8, RZ ;  /* 0x0000000864547819 */ /* 0x000fe400000006ff */
[----:B------:R-:W-:Y:S02]  /*5ea0*/  SHF.L.U32 R85, R101, 0x8, RZ ;  /* 0x0000000865557819 */ /* 0x000fe400000006ff */
[----:B------:R-:W-:Y:S02]  /*5eb0*/  SHF.R.S32.HI R84, RZ, 0x18, R84 ;  /* 0x00000018ff547819 */ /* 0x000fe40000011454 */
[----:B------:R-:W-:Y:S02]  /*5ec0*/  SHF.R.S32.HI R85, RZ, 0x18, R85 ;  /* 0x00000018ff557819 */ /* 0x000fe40000011455 */
[----:B------:R-:W-:Y:S02]  /*5ed0*/  SHF.L.U32 R87, R98, 0x8, RZ ;  /* 0x0000000862577819 */ /* 0x000fe400000006ff */
[----:B------:R-:W-:Y:S02]  /*5ee0*/  ISETP.NE.AND P0, PT, R167, RZ, PT ;  /* 0x000000ffa700720c */ /* 0x000fe40003f05270 */
[----:B------:R-:W-:Y:S02]  /*5ef0*/  SHF.R.S32.HI R87, RZ, 0x18, R87 ;  /* 0x00000018ff577819 */ /* 0x000fe40000011457 */
[----:B------:R-:W-:Y:S02]  /*5f00*/  LEA R125, R160, UR49, 0x3 ;  /* 0x00000031a07d7c11 */ /* 0x000fe4000f8e18ff */
[----:B------:R-:W-:Y:S01]  /*5f10*/  @P6 SHF.L.U32 R126, R159, 0x1f, RZ ;  /* 0x0000001f9f7e6819 */ /* 0x000fe200000006ff */
[C---:B--2---:R-:W-:Y:S02]  /*5f20*/  IMAD R0, R78.reuse, R4, RZ ;  /* 0x000000044e007224 */ /* 0x044fe400078e02ff */
[C---:B------:R-:W-:Y:S02]  /*5f30*/  IMAD R2, R78.reuse, R5, RZ ;  /* 0x000000054e027224 */ /* 0x040fe400078e02ff */
[----:B------:R-:W-:Y:S02]  /*5f40*/  IMAD R3, R78, R6, RZ ;  /* 0x000000064e037224 */ /* 0x000fe400078e02ff */
[-C--:B------:R-:W-:Y:S01]  /*5f50*/  IMAD R0, R81, R82.reuse, R0 ;  /* 0x0000005251007224 */ /* 0x080fe200078e0200 */
[----:B------:R-:W-:Y:S01]  /*5f60*/  SHF.R.S32.HI R81, RZ, 0x18, R100 ;  /* 0x00000018ff517819 */ /* 0x000fe20000011464 */
[-C--:B------:R-:W-:Y:S01]  /*5f70*/  IMAD R2, R83, R82.reuse, R2 ;  /* 0x0000005253027224 */ /* 0x080fe200078e0202 */
[C---:B------:R-:W-:Y:S01]  /*5f80*/  PRMT R83, R101.reuse, 0x8880, RZ ;  /* 0x0000888065537816 */ /* 0x040fe200000000ff */
[----:B------:R-:W-:Y:S01]  /*5f90*/  IMAD R3, R84, R82, R3 ;  /* 0x0000005254037224 */ /* 0x000fe200078e0203 */
[----:B------:R-:W-:Y:S01]  /*5fa0*/  SHF.L.U32 R84, R101, 0x10, RZ ;  /* 0x0000001065547819 */ /* 0x000fe200000006ff */
[C---:B------:R-:W-:Y:S02]  /*5fb0*/  IMAD R7, R78.reuse, R7, RZ ;  /* 0x000000074e077224 */ /* 0x040fe400078e02ff */
[C---:B------:R-:W-:Y:S01]  /*5fc0*/  IMAD R4, R78.reuse, R8, RZ ;  /* 0x000000084e047224 */ /* 0x040fe200078e02ff */
[----:B------:R-:W-:Y:S01]  /*5fd0*/  SHF.R.S32.HI R84, RZ, 0x18, R84 ;  /* 0x00000018ff547819 */ /* 0x000fe20000011454 */
[----:B------:R-:W-:Y:S02]  /*5fe0*/  IMAD R5, R78, R9, RZ ;  /* 0x000000094e057224 */ /* 0x000fe400078e02ff */
[----:B------:R-:W-:Y:S01]  /*5ff0*/  IMAD R7, R81, R82, R7 ;  /* 0x0000005251077224 */ /* 0x000fe200078e0207 */
[----:B------:R-:W-:Y:S01]  /*6000*/  PRMT R81, R102, 0x8880, RZ ;  /* 0x0000888066517816 */ /* 0x000fe200000000ff */
[----:B------:R-:W-:Y:S02]  /*6010*/  IMAD R6, R78, R10, RZ ;  /* 0x0000000a4e067224 */ /* 0x000fe400078e02ff */
[-C--:B------:R-:W-:Y:S01]  /*6020*/  IMAD R4, R83, R82.reuse, R4 ;  /* 0x0000005253047224 */ /* 0x080fe200078e0204 */
[----:B------:R-:W-:Y:S01]  /*6030*/  I2IP.S8.S32.SAT R105, R7, R3, RZ ;  /* 0x0000000307697239 */ /* 0x000fe200000014ff */
[----:B------:R-:W-:Y:S01]  /*6040*/  IMAD R5, R84, R82, R5 ;  /* 0x0000005254057224 */ /* 0x000fe200078e0205 */
[----:B------:R-:W-:Y:S01]  /*6050*/  SHF.L.U32 R83, R102, 0x10, RZ ;  /* 0x0000001066537819 */ /* 0x000fe200000006ff */
[----:B------:R-:W-:Y:S01]  /*6060*/  IMAD R11, R78, R11, RZ ;  /* 0x0000000b4e0b7224 */ /* 0x000fe200078e02ff */
[----:B------:R-:W-:Y:S01]  /*6070*/  I2IP.S8.S32.SAT R104, R2, R0, R105 ;  /* 0x0000000002687239 */ /* 0x000fe20000001469 */
[----:B------:R-:W-:Y:S01]  /*6080*/  IMAD R6, R85, R82, R6 ;  /* 0x0000005255067224 */ /* 0x000fe200078e0206 */
[----:B------:R-:W-:Y:S01]  /*6090*/  SHF.R.S32.HI R83, RZ, 0x18, R83 ;  /* 0x00000018ff537819 */ /* 0x000fe20000011453 */
[----:B------:R-:W-:Y:S01]  /*60a0*/  IMAD R8, R78, R12, RZ ;  /* 0x0000000c4e087224 */ /* 0x000fe200078e02ff */
[----:B------:R-:W-:Y:S01]  /*60b0*/  SHF.L.U32 R85, R102, 0x8, RZ ;  /* 0x0000000866557819 */ /* 0x000fe200000006ff */
[----:B------:R-:W-:Y:S02]  /*60c0*/  IMAD R9, R78, R13, RZ ;  /* 0x0000000d4e097224 */ /* 0x000fe400078e02ff */
[----:B------:R-:W-:Y:S01]  /*60d0*/  IMAD R11, R86, R82, R11 ;  /* 0x00000052560b7224 */ /* 0x000fe200078e020b */
[----:B------:R-:W-:Y:S01]  /*60e0*/  SHF.R.S32.HI R85, RZ, 0x18, R85 ;  /* 0x00000018ff557819 */ /* 0x000fe20000011455 */
[C---:B------:R-:W-:Y:S01]  /*60f0*/  IMAD R10, R78.reuse, R14, RZ ;  /* 0x0000000e4e0a7224 */ /* 0x040fe200078e02ff */
[----:B------:R-:W-:Y:S01]  /*6100*/  SHF.R.S32.HI R86, RZ, 0x18, R103 ;  /* 0x00000018ff567819 */ /* 0x000fe20000011467 */
[----:B------:R-:W-:Y:S01]  /*6110*/  IMAD R8, R81, R82, R8 ;  /* 0x0000005251087224 */ /* 0x000fe200078e0208 */
[----:B------:R-:W-:Y:S01]  /*6120*/  I2IP.S8.S32.SAT R106, R11, R6, RZ ;  /* 0x000000060b6a7239 */ /* 0x000fe200000014ff */
[----:B------:R-:W-:Y:S01]  /*6130*/  IMAD R9, R83, R82, R9 ;  /* 0x0000005253097224 */ /* 0x000fe200078e0209 */
[C---:B------:R-:W-:Y:S01]  /*6140*/  PRMT R83, R103.reuse, 0x8880, RZ ;  /* 0x0000888067537816 */ /* 0x040fe200000000ff */
[----:B------:R-:W-:Y:S01]  /*6150*/  IMAD.U32 R84, R103, 0x10000, RZ ;  /* 0x0001000067547824 */ /* 0x000fe200078e00ff */
[----:B------:R-:W-:Y:S01]  /*6160*/  I2IP.S8.S32.SAT R105, R5, R4, R106 ;  /* 0x0000000405697239 */ /* 0x000fe2000000146a */
[C---:B------:R-:W-:Y:S01]  /*6170*/  IMAD R15, R78.reuse, R15, RZ ;  /* 0x0000000f4e0f7224 */ /* 0x040fe200078e02ff */
[----:B------:R-:W-:Y:S01]  /*6180*/  SHF.R.S32.HI R81, RZ, 0x18, R102 ;  /* 0x00000018ff517819 */ /* 0x000fe20000011466 */
[----:B------:R-:W-:Y:S01]  /*6190*/  IMAD R10, R85, R82, R10 ;  /* 0x00000052550a7224 */ /* 0x000fe200078e020a */
[----:B------:R-:W-:Y:S01]  /*61a0*/  SHF.R.S32.HI R84, RZ, 0x18, R84 ;  /* 0x00000018ff547819 */ /* 0x000fe20000011454 */
[C---:B------:R-:W-:Y:S01]  /*61b0*/  IMAD R12, R78.reuse, R16, RZ ;  /* 0x000000104e0c7224 */ /* 0x040fe200078e02ff */
[----:B------:R-:W-:Y:S01]  /*61c0*/  SHF.L.U32 R85, R103, 0x8, RZ ;  /* 0x0000000867557819 */ /* 0x000fe200000006ff */
[----:B------:R-:W-:Y:S02]  /*61d0*/  IMAD R13, R78, R17, RZ ;  /* 0x000000114e0d7224 */ /* 0x000fe400078e02ff */
[----:B------:R-:W-:Y:S01]  /*61e0*/  IMAD R15, R81, R82, R15 ;  /* 0x00000052510f7224 */ /* 0x000fe200078e020f */
[----:B------:R-:W-:Y:S01]  /*61f0*/  PRMT R81, R88, 0x8880, RZ ;  /* 0x0000888058517816 */ /* 0x000fe200000000ff */
[----:B------:R-:W-:Y:S01]  /*6200*/  IMAD R14, R78, R18, RZ ;  /* 0x000000124e0e7224 */ /* 0x000fe200078e02ff */
[----:B------:R-:W-:Y:S01]  /*6210*/  SHF.R.S32.HI R85, RZ, 0x18, R85 ;  /* 0x00000018ff557819 */ /* 0x000fe20000011455 */
[----:B------:R-:W-:Y:S01]  /*6220*/  IMAD R12, R83, R82, R12 ;  /* 0x00000052530c7224 */ /* 0x000fe200078e020c */
[----:B------:R-:W-:Y:S01]  /*6230*/  I2IP.S8.S32.SAT R106, R15, R10, RZ ;  /* 0x0000000a0f6a7239 */ /* 0x000fe200000014ff */
[----:B------:R-:W-:Y:S01]  /*6240*/  IMAD R13, R84, R82, R13 ;  /* 0x00000052540d7224 */ /* 0x000fe200078e020d */
[----:B------:R-:W-:Y:S01]  /*6250*/  SHF.L.U32 R83, R88, 0x10, RZ ;  /* 0x0000001058537819 */ /* 0x000fe200000006ff */
[C---:B------:R-:W-:Y:S01]  /*6260*/  IMAD R19, R78.reuse, R19, RZ ;  /* 0x000000134e137224 */ /* 0x040fe200078e02ff */
[----:B------:R-:W-:Y:S01]  /*6270*/  I2IP.S8.S32.SAT R106, R9, R8, R106 ;  /* 0x00000008096a7239 */ /* 0x000fe2000000146a */
[----:B------:R-:W-:Y:S01]  /*6280*/  IMAD R14, R85, R82, R14 ;  /* 0x00000052550e7224 */ /* 0x000fe200078e020e */
[----:B------:R-:W-:Y:S01]  /*6290*/  SHF.R.S32.HI R83, RZ, 0x18, R83 ;  /* 0x00000018ff537819 */ /* 0x000fe20000011453 */
[C---:B------:R-:W-:Y:S01]  /*62a0*/  IMAD R16, R78.reuse, R20, RZ ;  /* 0x000000144e107224 */ /* 0x040fe200078e02ff */
[----:B------:R-:W-:Y:S01]  /*62b0*/  SHF.L.U32 R84, R89, 0x10, RZ ;  /* 0x0000001059547819 */ /* 0x000fe200000006ff */
[----:B------:R-:W-:Y:S01]  /*62c0*/  IMAD R17, R78, R21, RZ ;  /* 0x000000154e117224 */ /* 0x000fe200078e02ff */
[----:B------:R-:W-:Y:S01]  /*62d0*/  SHF.L.U32 R85, R88, 0x8, RZ ;  /* 0x0000000858557819 */ /* 0x000fe200000006ff */
[----:B------:R-:W-:Y:S01]  /*62e0*/  IMAD R19, R86, R82, R19 ;  /* 0x0000005256137224 */ /* 0x000fe200078e0213 */
[----:B------:R-:W-:Y:S01]  /*62f0*/  SHF.R.S32.HI R84, RZ, 0x18, R84 ;  /* 0x00000018ff547819 */ /* 0x000fe20000011454 */
[C---:B------:R-:W-:Y:S01]  /*6300*/  IMAD R18, R78.reuse, R22, RZ ;  /* 0x000000164e127224 */ /* 0x040fe200078e02ff */
[----:B------:R-:W-:Y:S01]  /*6310*/  SHF.R.S32.HI R85, RZ, 0x18, R85 ;  /* 0x00000018ff557819 */ /* 0x000fe20000011455 */
[----:B------:R-:W-:Y:S01]  /*6320*/  IMAD R16, R81, R82, R16 ;  /* 0x0000005251107224 */ /* 0x000fe200078e0210 */
[----:B------:R-:W-:Y:S01]  /*6330*/  I2IP.S8.S32.SAT R107, R19, R14, RZ ;  /* 0x0000000e136b7239 */ /* 0x000fe200000014ff */
[-C--:B------:R-:W-:Y:S01]  /*6340*/  IMAD R17, R83, R82.reuse, R17 ;  /* 0x0000005253117224 */ /* 0x080fe200078e0211 */
[----:B------:R-:W-:Y:S01]  /*6350*/  PRMT R83, R89, 0x8880, RZ ;  /* 0x0000888059537816 */ /* 0x000fe200000000ff */
[C---:B------:R-:W-:Y:S01]  /*6360*/  IMAD R23, R78.reuse, R23, RZ ;  /* 0x000000174e177224 */ /* 0x040fe200078e02ff */
[----:B------:R-:W-:Y:S01]  /*6370*/  SHF.R.S32.HI R81, RZ, 0x18, R88 ;  /* 0x00000018ff517819 */ /* 0x000fe20000011458 */
[----:B------:R-:W-:Y:S01]  /*6380*/  IMAD R18, R85, R82, R18 ;  /* 0x0000005255127224 */ /* 0x000fe200078e0212 */
[----:B------:R-:W-:Y:S01]  /*6390*/  SHF.L.U32 R85, R89, 0x8, RZ ;  /* 0x0000000859557819 */ /* 0x000fe200000006ff */
[C---:B------:R-:W-:Y:S01]  /*63a0*/  IMAD R20, R78.reuse, R24, RZ ;  /* 0x000000184e147224 */ /* 0x040fe200078e02ff */
[----:B------:R-:W-:Y:S01]  /*63b0*/  I2IP.S8.S32.SAT R107, R13, R12, R107 ;  /* 0x0000000c0d6b7239 */ /* 0x000fe2000000146b */
[----:B------:R-:W-:Y:S01]  /*63c0*/  IMAD R21, R78, R25, RZ ;  /* 0x000000194e157224 */ /* 0x000fe200078e02ff */
[----:B------:R-:W-:Y:S01]  /*63d0*/  SHF.R.S32.HI R85, RZ, 0x18, R85 ;  /* 0x00000018ff557819 */ /* 0x000fe20000011455 */
[----:B------:R-:W-:Y:S01]  /*63e0*/  IMAD R23, R81, R82, R23 ;  /* 0x0000005251177224 */ /* 0x000fe200078e0217 */
[----:B------:R-:W-:Y:S01]  /*63f0*/  PRMT R81, R90, 0x8880, RZ ;  /* 0x000088805a517816 */ /* 0x000fe200000000ff */
[----:B------:R-:W-:Y:S01]  /*6400*/  IMAD R22, R78, R26, RZ ;  /* 0x0000001a4e167224 */ /* 0x000fe200078e02ff */
[----:B------:R1:W-:Y:S01]  /*6410*/  STS.128 [R153+UR49+0x4200], R104 ;  /* 0x0042006899007988 */ /* 0x0003e20008000c31 */
[----:B------:R-:W-:Y:S01]  /*6420*/  IMAD R20, R83, R82, R20 ;  /* 0x0000005253147224 */ /* 0x000fe200078e0214 */
[----:B------:R-:W-:Y:S01]  /*6430*/  I2IP.S8.S32.SAT R108, R23, R18, RZ ;  /* 0x00000012176c7239 */ /* 0x000fe200000014ff */
[----:B------:R-:W-:Y:S01]  /*6440*/  IMAD R21, R84, R82, R21 ;  /* 0x0000005254157224 */ /* 0x000fe200078e0215 */
[----:B------:R-:W-:Y:S01]  /*6450*/  SHF.R.S32.HI R86, RZ, 0x18, R89 ;  /* 0x00000018ff567819 */ /* 0x000fe20000011459 */
[----:B------:R-:W-:Y:S01]  /*6460*/  IMAD.U32 R83, R90, 0x10000, RZ ;  /* 0x000100005a537824 */ /* 0x000fe200078e00ff */
[----:B------:R-:W-:Y:S01]  /*6470*/  I2IP.S8.S32.SAT R108, R17, R16, R108 ;  /* 0x00000010116c7239 */ /* 0x000fe2000000146c */
[----:B------:R-:W-:Y:S01]  /*6480*/  IMAD R27, R78, R27, RZ ;  /* 0x0000001b4e1b7224 */ /* 0x000fe200078e02ff */
[----:B------:R-:W-:Y:S01]  /*6490*/  SHF.L.U32 R84, R91, 0x10, RZ ;  /* 0x000000105b547819 */ /* 0x000fe200000006ff */
[----:B------:R-:W-:Y:S01]  /*64a0*/  IMAD R22, R85, R82, R22 ;  /* 0x0000005255167224 */ /* 0x000fe200078e0216 */
[----:B------:R-:W-:Y:S01]  /*64b0*/  SHF.L.U32 R85, R90, 0x8, RZ ;  /* 0x000000085a557819 */ /* 0x000fe200000006ff */
[C---:B------:R-:W-:Y:S01]  /*64c0*/  IMAD R24, R78.reuse, R28, RZ ;  /* 0x0000001c4e187224 */ /* 0x040fe200078e02ff */
[----:B------:R-:W-:Y:S01]  /*64d0*/  SHF.R.S32.HI R83, RZ, 0x18, R83 ;  /* 0x00000018ff537819 */ /* 0x000fe20000011453 */
[----:B------:R-:W-:Y:S01]  /*64e0*/  IMAD R25, R78, R29, RZ ;  /* 0x0000001d4e197224 */ /* 0x000fe200078e02ff */
[----:B------:R-:W-:Y:S01]  /*64f0*/  SHF.R.S32.HI R84, RZ, 0x18, R84 ;  /* 0x00000018ff547819 */ /* 0x000fe20000011454 */
[----:B------:R-:W-:Y:S01]  /*6500*/  IMAD R27, R86, R82, R27 ;  /* 0x00000052561b7224 */ /* 0x000fe200078e021b */
[----:B------:R-:W-:Y:S01]  /*6510*/  SHF.R.S32.HI R85, RZ, 0x18, R85 ;  /* 0x00000018ff557819 */ /* 0x000fe20000011455 */
[C---:B------:R-:W-:Y:S01]  /*6520*/  IMAD R26, R78.reuse, R30, RZ ;  /* 0x0000001e4e1a7224 */ /* 0x040fe200078e02ff */
[----:B------:R-:W-:Y:S01]  /*6530*/  SHF.R.S32.HI R86, RZ, 0x18, R91 ;  /* 0x00000018ff567819 */ /* 0x000fe2000001145b */
[----:B------:R-:W-:Y:S01]  /*6540*/  IMAD R24, R81, R82, R24 ;  /* 0x0000005251187224 */ /* 0x000fe200078e0218 */
[----:B------:R-:W-:Y:S01]  /*6550*/  I2IP.S8.S32.SAT R109, R27, R22, RZ ;  /* 0x000000161b6d7239 */ /* 0x000fe200000014ff */
[----:B------:R-:W-:Y:S01]  /*6560*/  IMAD R25, R83, R82, R25 ;  /* 0x0000005253197224 */ /* 0x000fe200078e0219 */
[----:B------:R-:W-:Y:S01]  /*6570*/  SHF.R.S32.HI R81, RZ, 0x18, R90 ;  /* 0x00000018ff517819 */ /* 0x000fe2000001145a */
[C---:B------:R-:W-:Y:S01]  /*6580*/  IMAD R31, R78.reuse, R31, RZ ;  /* 0x0000001f4e1f7224 */ /* 0x040fe200078e02ff */
[----:B------:R-:W-:Y:S01]  /*6590*/  I2IP.S8.S32.SAT R109, R21, R20, R109 ;  /* 0x00000014156d7239 */ /* 0x000fe2000000146d */
[----:B------:R-:W-:Y:S01]  /*65a0*/  IMAD R26, R85, R82, R26 ;  /* 0x00000052551a7224 */ /* 0x000fe200078e021a */
[C---:B------:R-:W-:Y:S01]  /*65b0*/  PRMT R83, R91.reuse, 0x8880, RZ ;  /* 0x000088805b537816 */ /* 0x040fe200000000ff */
[C---:B------:R-:W-:Y:S01]  /*65c0*/  IMAD R28, R78.reuse, R32, RZ ;  /* 0x000000204e1c7224 */ /* 0x040fe200078e02ff */
[----:B------:R-:W-:Y:S01]  /*65d0*/  SHF.L.U32 R85, R91, 0x8, RZ ;  /* 0x000000085b557819 */ /* 0x000fe200000006ff */
[C---:B------:R-:W-:Y:S02]  /*65e0*/  IMAD R29, R78.reuse, R33, RZ ;  /* 0x000000214e1d7224 */ /* 0x040fe400078e02ff */
[----:B------:R-:W-:Y:S01]  /*65f0*/  IMAD R31, R81, R82, R31 ;  /* 0x00000052511f7224 */ /* 0x000fe200078e021f */
[----:B------:R-:W-:Y:S01]  /*6600*/  SHF.R.S32.HI R85, RZ, 0x18, R85 ;  /* 0x00000018ff557819 */ /* 0x000fe20000011455 */
[----:B------:R-:W-:Y:S01]  /*6610*/  IMAD R30, R78, R34, RZ ;  /* 0x000000224e1e7224 */ /* 0x000fe200078e02ff */
[----:B------:R-:W-:Y:S01]  /*6620*/  PRMT R81, R92, 0x8880, RZ ;  /* 0x000088805c517816 */ /* 0x000fe200000000ff */
[----:B------:R-:W-:Y:S01]  /*6630*/  IMAD R28, R83, R82, R28 ;  /* 0x00000052531c7224 */ /* 0x000fe200078e021c */
[----:B------:R-:W-:Y:S01]  /*6640*/  I2IP.S8.S32.SAT R110, R31, R26, RZ ;  /* 0x0000001a1f6e7239 */ /* 0x000fe200000014ff */
[----:B------:R-:W-:Y:S01]  /*6650*/  IMAD R29, R84, R82, R29 ;  /* 0x00000052541d7224 */ /* 0x000fe200078e021d */
[----:B------:R-:W-:Y:S01]  /*6660*/  SHF.L.U32 R83, R92, 0x10, RZ ;  /* 0x000000105c537819 */ /* 0x000fe200000006ff */
[----:B------:R-:W-:Y:S01]  /*6670*/  IMAD R35, R78, R35, RZ ;  /* 0x000000234e237224 */ /* 0x000fe200078e02ff */
[----:B------:R-:W-:Y:S01]  /*6680*/  I2IP.S8.S32.SAT R110, R25, R24, R110 ;  /* 0x00000018196e7239 */ /* 0x000fe2000000146e */
[----:B------:R-:W-:Y:S01]  /*6690*/  IMAD R30, R85, R82, R30 ;  /* 0x00000052551e7224 */ /* 0x000fe200078e021e */
[----:B------:R-:W-:Y:S01]  /*66a0*/  SHF.L.U32 R85, R92, 0x8, RZ ;  /* 0x000000085c557819 */ /* 0x000fe200000006ff */
[C---:B------:R-:W-:Y:S01]  /*66b0*/  IMAD R32, R78.reuse, R36, RZ ;  /* 0x000000244e207224 */ /* 0x040fe200078e02ff */
[----:B------:R-:W-:Y:S01]  /*66c0*/  SHF.R.S32.HI R83, RZ, 0x18, R83 ;  /* 0x00000018ff537819 */ /* 0x000fe20000011453 */
[----:B------:R-:W-:Y:S01]  /*66d0*/  IMAD R33, R78, R37, RZ ;  /* 0x000000254e217224 */ /* 0x000fe200078e02ff */
[----:B------:R-:W-:Y:S01]  /*66e0*/  SHF.R.S32.HI R85, RZ, 0x18, R85 ;  /* 0x00000018ff557819 */ /* 0x000fe20000011455 */
[----:B------:R-:W-:Y:S01]  /*66f0*/  IMAD R35, R86, R82, R35 ;  /* 0x0000005256237224 */ /* 0x000fe200078e0223 */
[----:B------:R-:W-:Y:S01]  /*6700*/  PRMT R84, R93, 0x8880, RZ ;  /* 0x000088805d547816 */ /* 0x000fe200000000ff */
[----:B------:R-:W-:Y:S01]  /*6710*/  IMAD R34, R78, R38, RZ ;  /* 0x000000264e227224 */ /* 0x000fe200078e02ff */
[----:B------:R-:W-:Y:S01]  /*6720*/  SHF.L.U32 R86, R96, 0x10, RZ ;  /* 0x0000001060567819 */ /* 0x000fe200000006ff */
[----:B------:R-:W-:Y:S01]  /*6730*/  IMAD R32, R81, R82, R32 ;  /* 0x0000005251207224 */ /* 0x000fe200078e0220 */
[----:B------:R-:W-:Y:S01]  /*6740*/  SHF.R.S32.HI R81, RZ, 0x18, R92 ;  /* 0x00000018ff517819 */ /* 0x000fe2000001145c */
[C---:B------:R-:W-:Y:S01]  /*6750*/  IMAD R39, R78.reuse, R39, RZ ;  /* 0x000000274e277224 */ /* 0x040fe200078e02ff */
[----:B------:R-:W-:Y:S01]  /*6760*/  I2IP.S8.S32.SAT R111, R35, R30, RZ ;  /* 0x0000001e236f7239 */ /* 0x000fe200000014ff */
[-C--:B------:R-:W-:Y:S02]  /*6770*/  IMAD R33, R83, R82.reuse, R33 ;  /* 0x0000005253217224 */ /* 0x080fe400078e0221 */
[----:B------:R-:W-:Y:S01]  /*6780*/  IMAD R34, R85, R82, R34 ;  /* 0x0000005255227224 */ /* 0x000fe200078e0222 */
[----:B------:R-:W-:Y:S01]  /*6790*/  I2IP.S8.S32.SAT R111, R29, R28, R111 ;  /* 0x0000001c1d6f7239 */ /* 0x000fe2000000146f */
[C---:B------:R-:W-:Y:S01]  /*67a0*/  IMAD.U32 R83, R93.reuse, 0x10000, RZ ;  /* 0x000100005d537824 */ /* 0x040fe200078e00ff */
[----:B------:R-:W-:Y:S01]  /*67b0*/  SHF.L.U32 R85, R93, 0x8, RZ ;  /* 0x000000085d557819 */ /* 0x000fe200000006ff */
[----:B------:R-:W-:Y:S01]  /*67c0*/  IMAD R39, R81, R82, R39 ;  /* 0x0000005251277224 */ /* 0x000fe200078e0227 */
[----:B------:R-:W-:Y:S01]  /*67d0*/  MOV R81, R84 ;  /* 0x0000005400517202 */ /* 0x000fe20000000f00 */
[C---:B------:R-:W-:Y:S01]  /*67e0*/  IMAD R36, R78.reuse, R40, RZ ;  /* 0x000000284e247224 */ /* 0x040fe200078e02ff */
[----:B------:R-:W-:Y:S01]  /*67f0*/  SHF.R.S32.HI R83, RZ, 0x18, R83 ;  /* 0x00000018ff537819 */ /* 0x000fe20000011453 */
[C---:B------:R-:W-:Y:S01]  /*6800*/  IMAD R37, R78.reuse, R41, RZ ;  /* 0x000000294e257224 */ /* 0x040fe200078e02ff */
[----:B------:R-:W-:Y:S01]  /*6810*/  SHF.R.S32.HI R85, RZ, 0x18, R85 ;  /* 0x00000018ff557819 */ /* 0x000fe20000011455 */
[C---:B------:R-:W-:Y:S01]  /*6820*/  IMAD R38, R78.reuse, R42, RZ ;  /* 0x0000002a4e267224 */ /* 0x040fe200078e02ff */
[----:B------:R1:W-:Y:S01]  /*6830*/  STS.128 [R172+0x4200], R108 ;  /* 0x0042006cac007388 */ /* 0x0003e20000000c00 */
[----:B------:R-:W-:Y:S01]  /*6840*/  IMAD R36, R81, R82, R36 ;  /* 0x0000005251247224 */ /* 0x000fe200078e0224 */
[----:B------:R-:W-:Y:S01]  /*6850*/  I2IP.S8.S32.SAT R112, R39, R34, RZ ;  /* 0x0000002227707239 */ /* 0x000fe200000014ff */
[-C--:B------:R-:W-:Y:S01]  /*6860*/  IMAD R37, R83, R82.reuse, R37 ;  /* 0x0000005253257224 */ /* 0x080fe200078e0225 */
[----:B------:R-:W-:Y:S01]  /*6870*/  SHF.R.S32.HI R84, RZ, 0x18, R93 ;  /* 0x00000018ff547819 */ /* 0x000fe2000001145d */
[----:B------:R-:W-:Y:S01]  /*6880*/  IMAD R43, R78, R43, RZ ;  /* 0x0000002b4e2b7224 */ /* 0x000fe200078e02ff */
[C---:B------:R-:W-:Y:S01]  /*6890*/  SHF.L.U32 R83, R94.reuse, 0x10, RZ ;  /* 0x000000105e537819 */ /* 0x040fe200000006ff */
[----:B------:R-:W-:Y:S01]  /*68a0*/  IMAD R38, R85, R82, R38 ;  /* 0x0000005255267224 */ /* 0x000fe200078e0226 */
[----:B------:R-:W-:Y:S01]  /*68b0*/  PRMT R81, R94, 0x8880, RZ ;  /* 0x000088805e517816 */ /* 0x000fe200000000ff */
[----:B------:R-:W-:Y:S01]  /*68c0*/  IMAD R40, R78, R44, RZ ;  /* 0x0000002c4e287224 */ /* 0x000fe200078e02ff */
[----:B------:R-:W-:Y:S01]  /*68d0*/  SHF.L.U32 R85, R94, 0x8, RZ ;  /* 0x000000085e557819 */ /* 0x000fe200000006ff */
[----:B------:R-:W-:Y:S01]  /*68e0*/  IMAD R41, R78, R45, RZ ;  /* 0x0000002d4e297224 */ /* 0x000fe200078e02ff */
[----:B------:R-:W-:Y:S01]  /*68f0*/  SHF.R.S32.HI R83, RZ, 0x18, R83 ;  /* 0x00000018ff537819 */ /* 0x000fe20000011453 */
[----:B------:R-:W-:Y:S01]  /*6900*/  IMAD R43, R84, R82, R43 ;  /* 0x00000052542b7224 */ /* 0x000fe200078e022b */
[----:B------:R-:W-:Y:S01]  /*6910*/  SHF.R.S32.HI R85, RZ, 0x18, R85 ;  /* 0x00000018ff557819 */ /* 0x000fe20000011455 */
[C---:B------:R-:W-:Y:S01]  /*6920*/  IMAD R42, R78.reuse, R46, RZ ;  /* 0x0000002e4e2a7224 */ /* 0x040fe200078e02ff */
[----:B------:R-:W-:Y:S01]  /*6930*/  I2IP.S8.S32.SAT R112, R33, R32, R112 ;  /* 0x0000002021707239 */ /* 0x000fe20000001470 */
[----:B------:R-:W-:Y:S01]  /*6940*/  IMAD R40, R81, R82, R40 ;  /* 0x0000005251287224 */ /* 0x000fe200078e0228 */
[----:B------:R-:W-:Y:S01]  /*6950*/  SHF.R.S32.HI R84, RZ, 0x18, R94 ;  /* 0x00000018ff547819 */ /* 0x000fe2000001145e */
[----:B------:R-:W-:Y:S01]  /*6960*/  IMAD R47, R78, R47, RZ ;  /* 0x0000002f4e2f7224 */ /* 0x000fe200078e02ff */
[----:B------:R-:W-:Y:S01]  /*6970*/  I2IP.S8.S32.SAT R113, R43, R38, RZ ;  /* 0x000000262b717239 */ /* 0x000fe200000014ff */
[-C--:B------:R-:W-:Y:S01]  /*6980*/  IMAD R41, R83, R82.reuse, R41 ;  /* 0x0000005253297224 */ /* 0x080fe200078e0229 */
[----:B------:R-:W-:Y:S01]  /*6990*/  PRMT R81, R95, 0x8880, RZ ;  /* 0x000088805f517816 */ /* 0x000fe200000000ff */
[-C--:B------:R-:W-:Y:S01]  /*69a0*/  IMAD R42, R85, R82.reuse, R42 ;  /* 0x00000052552a7224 */ /* 0x080fe200078e022a */
[----:B------:R-:W-:Y:S01]  /*69b0*/  SHF.L.U32 R83, R95, 0x10, RZ ;  /* 0x000000105f537819 */ /* 0x000fe200000006ff */
[----:B------:R-:W-:Y:S01]  /*69c0*/  IMAD R47, R84, R82, R47 ;  /* 0x00000052542f7224 */ /* 0x000fe200078e022f */
[----:B------:R-:W-:Y:S01]  /*69d0*/  I2IP.S8.S32.SAT R113, R37, R36, R113 ;  /* 0x0000002425717239 */ /* 0x000fe20000001471 */
[C---:B------:R-:W-:Y:S01]  /*69e0*/  IMAD R44, R78.reuse, R48, RZ ;  /* 0x000000304e2c7224 */ /* 0x040fe200078e02ff */
[----:B------:R-:W-:Y:S01]  /*69f0*/  SHF.R.S32.HI R83, RZ, 0x18, R83 ;  /* 0x00000018ff537819 */ /* 0x000fe20000011453 */
[----:B------:R-:W-:Y:S01]  /*6a00*/  IMAD.SHL.U32 R84, R95, 0x100, RZ ;  /* 0x000001005f547824 */ /* 0x000fe200078e00ff */
[----:B------:R-:W-:Y:S01]  /*6a10*/  I2IP.S8.S32.SAT R114, R47, R42, RZ ;  /* 0x0000002a2f727239 */ /* 0x000fe200000014ff */
[----:B------:R-:W-:Y:S01]  /*6a20*/  IMAD R45, R78, R49, RZ ;  /* 0x000000314e2d7224 */ /* 0x000fe200078e02ff */
[----:B------:R-:W-:Y:S01]  /*6a30*/  PRMT R85, R96, 0x8880, RZ ;  /* 0x0000888060557816 */ /* 0x000fe200000000ff */
[----:B------:R-:W-:Y:S01]  /*6a40*/  IMAD R44, R81, R82, R44 ;  /* 0x00000052512c7224 */ /* 0x000fe200078e022c */
[----:B------:R-:W-:Y:S01]  /*6a50*/  SHF.R.S32.HI R81, RZ, 0x18, R84 ;  /* 0x00000018ff517819 */ /* 0x000fe20000011454 */
[C---:B------:R-:W-:Y:S01]  /*6a60*/  IMAD R46, R78.reuse, R50, RZ ;  /* 0x000000324e2e7224 */ /* 0x040fe200078e02ff */
[----:B------:R-:W-:Y:S01]  /*6a70*/  I2IP.S8.S32.SAT R114, R41, R40, R114 ;  /* 0x0000002829727239 */ /* 0x000fe20000001472 */
[----:B------:R-:W-:Y:S01]  /*6a80*/  IMAD R45, R83, R82, R45 ;  /* 0x00000052532d7224 */ /* 0x000fe200078e022d */
[----:B------:R-:W-:Y:S01]  /*6a90*/  SHF.R.S32.HI R83, RZ, 0x18, R95 ;  /* 0x00000018ff537819 */ /* 0x000fe2000001145f */
[----:B------:R-:W-:Y:S01]  /*6aa0*/  IMAD R51, R78, R51, RZ ;  /* 0x000000334e337224 */ /* 0x000fe200078e02ff */
[----:B------:R-:W-:Y:S01]  /*6ab0*/  SHF.L.U32 R84, R96, 0x8, RZ ;  /* 0x0000000860547819 */ /* 0x000fe200000006ff */
[C---:B------:R-:W-:Y:S02]  /*6ac0*/  IMAD R48, R78.reuse, R52, RZ ;  /* 0x000000344e307224 */ /* 0x040fe400078e02ff */
[-C--:B------:R-:W-:Y:S01]  /*6ad0*/  IMAD R46, R81, R82.reuse, R46 ;  /* 0x00000052512e7224 */ /* 0x080fe200078e022e */
[----:B------:R-:W-:Y:S01]  /*6ae0*/  SHF.R.S32.HI R81, RZ, 0x18, R86 ;  /* 0x00000018ff517819 */ /* 0x000fe20000011456 */
[C---:B------:R-:W-:Y:S01]  /*6af0*/  IMAD R49, R78.reuse, R53, RZ ;  /* 0x000000354e317224 */ /* 0x040fe200078e02ff */
[----:B------:R-:W-:Y:S01]  /*6b00*/  SHF.R.S32.HI R86, RZ, 0x18, R99 ;  /* 0x00000018ff567819 */ /* 0x000fe20000011463 */
[----:B------:R-:W-:Y:S01]  /*6b10*/  IMAD R51, R83, R82, R51 ;  /* 0x0000005253337224 */ /* 0x000fe200078e0233 */
[----:B------:R-:W-:Y:S01]  /*6b20*/  SHF.R.S32.HI R83, RZ, 0x18, R84 ;  /* 0x00000018ff537819 */ /* 0x000fe20000011454 */
[C---:B------:R-:W-:Y:S01]  /*6b30*/  IMAD R50, R78.reuse, R54, RZ ;  /* 0x000000364e327224 */ /* 0x040fe200078e02ff */
[----:B------:R-:W-:Y:S01]  /*6b40*/  SHF.R.S32.HI R84, RZ, 0x18, R96 ;  /* 0x00000018ff547819 */ /* 0x000fe20000011460 */
[----:B------:R-:W-:Y:S01]  /*6b50*/  IMAD R48, R85, R82, R48 ;  /* 0x0000005255307224 */ /* 0x000fe200078e0230 */
[----:B------:R-:W-:Y:S01]  /*6b60*/  I2IP.S8.S32.SAT R115, R51, R46, RZ ;  /* 0x0000002e33737239 */ /* 0x000fe200000014ff */
[C---:B------:R-:W-:Y:S01]  /*6b70*/  IMAD R55, R78.reuse, R55, RZ ;  /* 0x000000374e377224 */ /* 0x040fe200078e02ff */
[----:B------:R-:W-:Y:S01]  /*6b80*/  SHF.L.U32 R85, R97, 0x10, RZ ;  /* 0x0000001061557819 */ /* 0x000fe200000006ff */
[----:B------:R-:W-:Y:S01]  /*6b90*/  IMAD R49, R81, R82, R49 ;  /* 0x0000005251317224 */ /* 0x000fe200078e0231 */
[----:B------:R-:W-:Y:S01]  /*6ba0*/  PRMT R81, R97, 0x8880, RZ ;  /* 0x0000888061517816 */ /* 0x000fe200000000ff */
[----:B------:R-:W-:Y:S01]  /*6bb0*/  IMAD R52, R78, R56, RZ ;  /* 0x000000384e347224 */ /* 0x000fe200078e02ff */
[----:B------:R-:W-:Y:S01]  /*6bc0*/  I2IP.S8.S32.SAT R115, R45, R44, R115 ;  /* 0x0000002c2d737239 */ /* 0x000fe20000001473 */
[-C--:B------:R-:W-:Y:S01]  /*6bd0*/  IMAD R50, R83, R82.reuse, R50 ;  /* 0x0000005253327224 */ /* 0x080fe200078e0232 */
[----:B------:R-:W-:Y:S01]  /*6be0*/  SHF.R.S32.HI R83, RZ, 0x18, R85 ;  /* 0x00000018ff537819 */ /* 0x000fe20000011455 */
[-C--:B------:R-:W-:Y:S01]  /*6bf0*/  IMAD R55, R84, R82.reuse, R55 ;  /* 0x0000005254377224 */ /* 0x080fe200078e0237 */
[----:B------:R-:W-:Y:S01]  /*6c00*/  PRMT R85, R98, 0x8880, RZ ;  /* 0x0000888062557816 */ /* 0x000fe200000000ff */
[----:B------:R-:W-:Y:S01]  /*6c10*/  IMAD R52, R81, R82, R52 ;  /* 0x0000005251347224 */ /* 0x000fe200078e0234 */
[----:B------:R-:W-:Y:S01]  /*6c20*/  SHF.L.U32 R81, R97, 0x8, RZ ;  /* 0x0000000861517819 */ /* 0x000fe200000006ff */
[C---:B------:R-:W-:Y:S01]  /*6c30*/  IMAD R53, R78.reuse, R57, RZ ;  /* 0x000000394e357224 */ /* 0x040fe200078e02ff */
[----:B------:R1:W-:Y:S01]  /*6c40*/  STS.128 [R171+0x4200], R112 ;  /* 0x00420070ab007388 */ /* 0x0003e20000000c00 */
[----:B------:R-:W-:Y:S01]  /*6c50*/  IMAD R54, R78, R58, RZ ;  /* 0x0000003a4e367224 */ /* 0x000fe200078e02ff */
[----:B------:R-:W-:Y:S01]  /*6c60*/  SHF.R.S32.HI R81, RZ, 0x18, R81 ;  /* 0x00000018ff517819 */ /* 0x000fe20000011451 */
[----:B------:R-:W-:Y:S01]  /*6c70*/  IMAD R53, R83, R82, R53 ;  /* 0x0000005253357224 */ /* 0x000fe200078e0235 */
[----:B------:R-:W-:Y:S01]  /*6c80*/  SHF.L.U32 R84, R98, 0x10, RZ ;  /* 0x0000001062547819 */ /* 0x000fe200000006ff */
[C---:B------:R-:W-:Y:S01]  /*6c90*/  IMAD R59, R78.reuse, R59, RZ ;  /* 0x0000003b4e3b7224 */ /* 0x040fe200078e02ff */
[----:B------:R-:W-:Y:S01]  /*6ca0*/  SHF.R.S32.HI R83, RZ, 0x18, R97 ;  /* 0x00000018ff537819 */ /* 0x000fe20000011461 */
[C---:B------:R-:W-:Y:S01]  /*6cb0*/  IMAD R56, R78.reuse, R60, RZ ;  /* 0x0000003c4e387224 */ /* 0x040fe200078e02ff */
[----:B------:R-:W-:Y:S01]  /*6cc0*/  I2IP.S8.S32.SAT R120, R55, R50, RZ ;  /* 0x0000003237787239 */ /* 0x000fe200000014ff */
[----:B------:R-:W-:Y:S01]  /*6cd0*/  IMAD R54, R81, R82, R54 ;  /* 0x0000005251367224 */ /* 0x000fe200078e0236 */
[----:B------:R-:W-:Y:S01]  /*6ce0*/  SHF.R.S32.HI R84, RZ, 0x18, R84 ;  /* 0x00000018ff547819 */ /* 0x000fe20000011454 */
[----:B------:R-:W-:Y:S01]  /*6cf0*/  IMAD R57, R78, R61, RZ ;  /* 0x0000003d4e397224 */ /* 0x000fe200078e02ff */
[----:B------:R-:W-:Y:S01]  /*6d00*/  I2IP.S8.S32.SAT R120, R49, R48, R120 ;  /* 0x0000003031787239 */ /* 0x000fe20000001478 */
[-C--:B------:R-:W-:Y:S01]  /*6d10*/  IMAD R59, R83, R82.reuse, R59 ;  /* 0x00000052533b7224 */ /* 0x080fe200078e023b */
[----:B------:R-:W-:Y:S01]  /*6d20*/  PRMT R83, R99, 0x8880, RZ ;  /* 0x0000888063537816 */ /* 0x000fe200000000ff */
[-C--:B------:R-:W-:Y:S01]  /*6d30*/  IMAD R56, R85, R82.reuse, R56 ;  /* 0x0000005255387224 */ /* 0x080fe200078e0238 */
[----:B------:R-:W-:Y:S01]  /*6d40*/  SHF.R.S32.HI R81, RZ, 0x18, R98 ;  /* 0x00000018ff517819 */ /* 0x000fe20000011462 */
[----:B------:R-:W-:Y:S01]  /*6d50*/  IMAD R57, R84, R82, R57 ;  /* 0x0000005254397224 */ /* 0x000fe200078e0239 */
[----:B------:R-:W-:Y:S01]  /*6d60*/  I2IP.S8.S32.SAT R121, R59, R54, RZ ;  /* 0x000000363b797239 */ /* 0x000fe200000014ff */
[C---:B------:R-:W-:Y:S01]  /*6d70*/  IMAD R58, R78.reuse, R62, RZ ;  /* 0x0000003e4e3a7224 */ /* 0x040fe200078e02ff */
[C---:B------:R-:W-:Y:S01]  /*6d80*/  SHF.L.U32 R85, R99.reuse, 0x8, RZ ;  /* 0x0000000863557819 */ /* 0x040fe200000006ff */
[----:B------:R-:W-:Y:S01]  /*6d90*/  IMAD.U32 R84, R99, 0x10000, RZ ;  /* 0x0001000063547824 */ /* 0x000fe200078e00ff */
[----:B------:R-:W-:Y:S01]  /*6da0*/  I2IP.S8.S32.SAT R121, R53, R52, R121 ;  /* 0x0000003435797239 */ /* 0x000fe20000001479 */
[C---:B------:R-:W-:Y:S01]  /*6db0*/  IMAD R63, R78.reuse, R63, RZ ;  /* 0x0000003f4e3f7224 */ /* 0x040fe200078e02ff */
[----:B------:R-:W-:Y:S01]  /*6dc0*/  SHF.R.S32.HI R85, RZ, 0x18, R85 ;  /* 0x00000018ff557819 */ /* 0x000fe20000011455 */
[C---:B------:R-:W-:Y:S01]  /*6dd0*/  IMAD R60, R78.reuse, R64, RZ ;  /* 0x000000404e3c7224 */ /* 0x040fe200078e02ff */
[----:B------:R-:W-:Y:S01]  /*6de0*/  SHF.R.S32.HI R84, RZ, 0x18, R84 ;  /* 0x00000018ff547819 */ /* 0x000fe20000011454 */
[-C--:B------:R-:W-:Y:S02]  /*6df0*/  IMAD R58, R87, R82.reuse, R58 ;  /* 0x00000052573a7224 */ /* 0x080fe400078e023a */
[C---:B------:R-:W-:Y:S02]  /*6e00*/  IMAD R61, R78.reuse, R65, RZ ;  /* 0x000000414e3d7224 */ /* 0x040fe400078e02ff */
[-C--:B------:R-:W-:Y:S02]  /*6e10*/  IMAD R63, R81, R82.reuse, R63 ;  /* 0x00000052513f7224 */ /* 0x080fe400078e023f */
[----:B------:R-:W-:Y:S02]  /*6e20*/  IMAD R60, R83, R82, R60 ;  /* 0x00000052533c7224 */ /* 0x000fe400078e023c */
[----:B------:R-:W-:Y:S01]  /*6e30*/  IMAD R62, R78, R66, RZ ;  /* 0x000000424e3e7224 */ /* 0x000fe200078e02ff */
[----:B------:R-:W-:Y:S01]  /*6e40*/  I2IP.S8.S32.SAT R122, R63, R58, RZ ;  /* 0x0000003a3f7a7239 */ /* 0x000fe200000014ff */
[----:B------:R-:W-:Y:S02]  /*6e50*/  IMAD R61, R84, R82, R61 ;  /* 0x00000052543d7224 */ /* 0x000fe400078e023d */
[----:B------:R-:W-:Y:S01]  /*6e60*/  IMAD R67, R78, R67, RZ ;  /* 0x000000434e437224 */ /* 0x000fe200078e02ff */
[----:B------:R-:W-:Y:S01]  /*6e70*/  I2IP.S8.S32.SAT R122, R57, R56, R122 ;  /* 0x00000038397a7239 */ /* 0x000fe2000000147a */
[-C--:B------:R-:W-:Y:S02]  /*6e80*/  IMAD R62, R85, R82.reuse, R62 ;  /* 0x00000052553e7224 */ /* 0x080fe400078e023e */
[----:B------:R-:W-:Y:S05]  /*6e90*/  IMAD R67, R86, R82, R67 ;  /* 0x0000005256437224 */ /* 0x000fea00078e0243 */
[----:B------:R-:W-:Y:S04]  /*6ea0*/  I2IP.S8.S32.SAT R123, R67, R62, RZ ;  /* 0x0000003e437b7239 */ /* 0x000fe800000014ff */
[----:B------:R-:W-:Y:S05]  /*6eb0*/  I2IP.S8.S32.SAT R123, R61, R60, R123 ;  /* 0x0000003c3d7b7239 */ /* 0x000fea000000147b */
[----:B------:R1:W-:Y:S01]  /*6ec0*/  STS.128 [R170+0x4200], R120 ;  /* 0x00420078aa007388 */ /* 0x0003e20000000c00 */
[----:B------:R-:W-:Y:S01]  /*6ed0*/  @!PT LDS RZ, [RZ] ;  /* 0x00000000fffff984 */ /* 0x000fe20000000800 */
[----:B------:R-:W-:Y:S01]  /*6ee0*/  @!PT LDS RZ, [RZ] ;  /* 0x00000000fffff984 */ /* 0x000fe20000000800 */
[----:B------:R-:W-:Y:S01]  /*6ef0*/  @!PT LDS RZ, [RZ] ;  /* 0x00000000fffff984 */ /* 0x000fe20000000800 */
[----:B------:R-:W-:Y:S01]  /*6f00*/  @!PT LDS RZ, [RZ] ;  /* 0x00000000fffff984 */ /* 0x000fe20000000800 */
[----:B------:R2:W-:Y:S07]  /*6f10*/  MEMBAR.ALL.CTA ;  /* 0x0000000000007992 */ /* 0x0005ee0000008000 */
[----:B--2---:R-:W2:Y:S02]  /*6f20*/  FENCE.VIEW.ASYNC.S ;  /* 0x00000000000073c6 */ /* 0x004ea40000000000 */
[----:B--2---:R-:W-:Y:S06]  /*6f30*/  BAR.SYNC.DEFER_BLOCKING 0x1, 0x80 ;  /* 0x0042000000007b1d */ /* 0x004fec0000010000 */
[----:B------:R-:W-:Y:S05]  /*6f40*/  @P0 BRA `(.L_x_104) ;  /* 0x0000000000280947 */ /* 0x000fea0003800000 */
[----:B------:R-:W-:Y:S02]  /*6f50*/  UIADD3 UR4, UPT, UPT, UR49, 0x4200, URZ ;  /* 0x0000420031047890 */ /* 0x000fe4000fffe0ff */
[----:B------:R-:W-:Y:S01]  /*6f60*/  UIADD3 UR6, UP0, UPT, UR52, 0x680, URZ ;  /* 0x0000068034067890 */ /* 0x000fe2000ff1e0ff */
[----:B------:R-:W-:Y:S03]  /*6f70*/  UMOV UR43, UR36 ;  /* 0x00000024002b7c82 */ /* 0x000fe60008000000 */
[----:B------:R-:W-:Y:S01]  /*6f80*/  MOV R166, UR4 ;  /* 0x0000000400a67c02 */ /* 0x000fe20008000f00 */
[----:B------:R-:W-:Y:S03]  /*6f90*/  UIADD3.X UR7, UPT, UPT, URZ, UR53, URZ, UP0, !UPT ;  /* 0x00000035ff077290 */ /* 0x000fe600087fe4ff */
[----:B------:R-:W-:Y:S11]  /*6fa0*/  R2UR UR40, R166 ;  /* 0x00000000a62872ca */ /* 0x000ff600000e0000 */
[----:B------:R-:W-:Y:S02]  /*6fb0*/  @!UPT UIADD3 URZ, UPT, UPT, URZ, URZ, URZ ;  /* 0x000000fffffff290 */ /* 0x000fe4000fffe0ff */
[----:B------:R2:W-:Y:S01]  /*6fc0*/  UTMASTG.3D [UR40], [UR6] ;  /* 0x00000028060073b5 */ /* 0x0005e20008010000 */
[----:B------:R0:W-:Y:S01]  /*6fd0*/  UTMACMDFLUSH ;  /* 0x00000000000079b7 */ /* 0x0001e20000000000 */
[----:B--2---:R-:W-:Y:S04]  /*6fe0*/  DEPBAR.LE SB0, 0x1 ;  /* 0x000080400000791a */ /* 0x004fe80000000000 */
.L_x_104:
[----:B------:R-:W-:Y:S05]  /*6ff0*/  BSYNC.RECONVERGENT B0 ;  /* 0x0000000000007941 */ /* 0x000fea0003800200 */
.L_x_103:
[----:B------:R-:W-:Y:S06]  /*7000*/  BAR.SYNC.DEFER_BLOCKING 0x1, 0x80 ;  /* 0x0042000000007b1d */ /* 0x000fec0000010000 */
[----:B------:R-:W2:Y:S01]  /*7010*/  @P6 SYNCS.PHASECHK.TRANS64.TRYWAIT P0, [R125+URZ+0xc0], R126 ;  /* 0x0000c07e7d0065a7 */ /* 0x000ea200080011ff */
[----:B------:R-:W-:Y:S01]  /*7020*/  BSSY B1, `(.L_x_105) ;  /* 0x0000023000017945 */ /* 0x000fe20003800000 */
[----:B--2---:R-:W-:Y:S03]  /*7030*/  @P6 SEL R117, RZ, 0x1, !P0 ;  /* 0x00000001ff756807 */ /* 0x004fe60004000000 */
[----:B------:R-:W-:Y:S05]  /*7040*/  @!P6 BRA `(.L_x_106) ;  /* 0x000000000080e947 */ /* 0x000fea0003800000 */
[----:B------:R-:W-:Y:S01]  /*7050*/  ISETP.NE.AND P1, PT, R118, RZ, PT ;  /* 0x000000ff7600720c */ /* 0x000fe20003f25270 */
[----:B------:R-:W-:Y:S01]  /*7060*/  BSSY B0, `(.L_x_107) ;  /* 0x000000a000007945 */ /* 0x000fe20003800000 */
[----:B------:R-:W-:Y:S11]  /*7070*/  ISETP.NE.AND P0, PT, R117, RZ, PT ;  /* 0x000000ff7500720c */ /* 0x000ff60003f05270 */
[----:B------:R-:W-:Y:S04]  /*7080*/  @P1 IMAD R119, R160, 0x2000, R119 ;  /* 0x00002000a0771824 */ /* 0x000fe800078e0277 */
[--C-:B------:R-:W-:Y:S01]  /*7090*/  @P1 IMAD.IADD R124, R124, 0x1, R119.reuse ;  /* 0x000000017c7c1824 */ /* 0x100fe200078e0277 */
[----:B------:R-:W-:Y:S01]  /*70a0*/  @P1 IADD3 R3, PT, PT, R165, R119, RZ ;  /* 0x00000077a5031210 */ /* 0x000fe20007ffe0ff */
[----:B------:R-:W-:Y:S01]  /*70b0*/  @P1 IMAD.IADD R2, R164, 0x1, R119 ;  /* 0x00000001a4021824 */ /* 0x000fe200078e0277 */
[----:B------:R-:W-:Y:S06]  /*70c0*/  @P0 BRA `(.L_x_108) ;  /* 0x00000000000c0947 */ /* 0x000fec0003800000 */
[----:B------:R-:W-:Y:S04]  /*70d0*/  SHF.L.U32 R0, R159, 0x1f, RZ ;  /* 0x0000001f9f007819 */ /* 0x000fe800000006ff */
[----:B------:R-:W2:Y:S02]  /*70e0*/  SYNCS.PHASECHK.TRANS64.TRYWAIT P0, [R125+URZ+0xc0], R0 ;  /* 0x0000c0007d0075a7 */ /* 0x000ea400080011ff */
[----:B--2---:R-:W-:Y:S05]  /*70f0*/  @!P0 BRA `(.L_x_109) ;  /* 0x0000002000b48947 */ /* 0x004fea0003800000 */
.L_x_108:
[----:B------:R-:W-:Y:S05]  /*7100*/  BSYNC B0 ;  /* 0x0000000000007941 */ /* 0x000fea0003800000 */
.L_x_107:
[----:B------:R-:W-:Y:S01]  /*7110*/  ISETP.NE.AND P0, PT, R118, RZ, PT ;  /* 0x000000ff7600720c */ /* 0x000fe20003f05270 */
[----:B--2---:R-:W-:Y:S02]  /*7120*/  VIADD R125, R125, 0xd0 ;  /* 0x000000d07d7d7836 */ /* 0x004fe40000000000 */
[----:B------:R-:W-:Y:S02]  /*7130*/  IMAD.U32 R0, RZ, RZ, UR37 ;  /* 0x00000025ff007e24 */ /* 0x000fe4000f8e00ff */
[----:B------:R-:W-:Y:S03]  /*7140*/  VIADD R160, R160, 0x1 ;  /* 0x00000001a0a07836 */ /* 0x000fe60000000000 */
[----:B------:R-:W-:Y:S05]  /*7150*/  PRMT R0, R0, 0x654, R125 ;  /* 0x0000065400007816 */ /* 0x000fea000000007d */
[----:B------:R2:W3:Y:S04]  /*7160*/  @P0 LDS.128 R100, [R119+0x200] ;  /* 0x0002000077640984 */ /* 0x0004e80000000c00 */
[----:B------:R2:W4:Y:S04]  /*7170*/  @P0 LDS.128 R88, [R3+0x200] ;  /* 0x0002000003580984 */ /* 0x0005280000000c00 */
        /* <DEDUP_REMOVED lines=12> */
[----:B--234-:R-:W-:Y:S02]  /*7240*/  LOP3.LUT R159, R159, R0, RZ, 0x3c, !PT ;  /* 0x000000009f9f7212 */ /* 0x01cfe400078e3cff */
.L_x_106:
[----:B------:R-:W-:Y:S05]  /*7250*/  BSYNC B1 ;  /* 0x0000000000017941 */ /* 0x000fea0003800000 */
.L_x_105:
[----:B------:R-:W-:Y:S05]  /*7260*/  VIADD R3, R80, 0x40 ;  /* 0x0000004050037836 */ /* 0x000fea0000000000 */
[----:B------:R-:W-:Y:S04]  /*7270*/  SHF.R.U32.HI R3, RZ, 0x15, R3 ;  /* 0x00000015ff037819 */ /* 0x000fe80000011603 */
[----:B------:R-:W-:Y:S11]  /*7280*/  LOP3.LUT P0, RZ, R3, 0x3, R154, 0x48, !PT ;  /* 0x0000000303ff7812 */ /* 0x000ff6000780489a */
[----:B------:R-:W-:Y:S02]  /*7290*/  @!UPT UIADD3 URZ, UPT, UPT, URZ, URZ, URZ ;  /* 0x000000fffffff290 */ /* 0x000fe4000fffe0ff */
[----:B------:R-:W-:Y:S05]  /*72a0*/  @!P0 BRA `(.L_x_110) ;  /* 0x0000000000408947 */ /* 0x000fea0003800000 */
[----:B------:R-:W2:Y:S01]  /*72b0*/  LDCU.64 UR8, c[0x4][0x70] ;  /* 0x01000e00ff0877ac */ /* 0x000ea20008000a00 */
[----:B------:R-:W-:Y:S01]  /*72c0*/  MOV R3, 0x0 ;  /* 0x0000000000037802 */ /* 0x000fe20000000f00 */
[----:B------:R-:W-:Y:S02]  /*72d0*/  HFMA2 R12, -RZ, RZ, 0, 5.9604644775390625e-08 ;  /* 0x00000001ff0c7431 */ /* 0x000fe400000001ff */
[----:B------:R-:W-:Y:S02]  /*72e0*/  IMAD.MOV.U32 R8, RZ, RZ, 0x192 ;  /* 0x00000192ff087424 */ /* 0x000fe400078e00ff */
[----:B------:R-:W-:Y:S01]  /*72f0*/  IMAD.MOV.U32 R13, RZ, RZ, RZ ;  /* 0x000000ffff0d7224 */ /* 0x000fe200078e00ff */
[----:B------:R-:W3:Y:S01]  /*7300*/  LDCU.64 UR6, c[0x4][0x78] ;  /* 0x01000f00ff0677ac */ /* 0x000ee20008000a00 */
[----:B------:R-:W4:Y:S01]  /*7310*/  LDC.64 R2, c[0x4][R3] ;  /* 0x0100000003027b82 */ /* 0x000f220000000a00 */
[----:B------:R-:W5:Y:S01]  /*7320*/  LDCU.64 UR4, c[0x4][0x10] ;  /* 0x01000200ff0477ac */ /* 0x000f620008000a00 */
[----:B--2---:R-:W-:Y:S01]  /*7330*/  MOV R5, UR9 ;  /* 0x0000000900057c02 */ /* 0x004fe20008000f00 */
[----:B------:R-:W-:Y:S01]  /*7340*/  IMAD.U32 R4, RZ, RZ, UR8 ;  /* 0x00000008ff047e24 */ /* 0x000fe2000f8e00ff */
[----:B---3--:R-:W-:Y:S01]  /*7350*/  MOV R7, UR7 ;  /* 0x0000000700077c02 */ /* 0x008fe20008000f00 */
[----:B------:R-:W-:Y:S01]  /*7360*/  IMAD.U32 R6, RZ, RZ, UR6 ;  /* 0x00000006ff067e24 */ /* 0x000fe2000f8e00ff */
[----:B-----5:R-:W-:Y:S01]  /*7370*/  MOV R11, UR5 ;  /* 0x00000005000b7c02 */ /* 0x020fe20008000f00 */
[----:B------:R-:W-:Y:S02]  /*7380*/  IMAD.U32 R10, RZ, RZ, UR4 ;  /* 0x00000004ff0a7e24 */ /* 0x000fe4000f8e00ff */
[----:B------:R-:W-:Y:S07]  /*7390*/  LEPC R20, `(.L_x_110) ;  /* 0x000000001014794e */ /* 0x000fee0000000000 */
[----:B-1--4-:R-:W-:Y:S05]  /*73a0*/  CALL.ABS.NOINC R2 ;  /* 0x0000000002007343 */ /* 0x012fea0003c00000 */
.L_x_110:
[----:B------:R-:W-:Y:S01]  /*73b0*/  ISETP.NE.AND P0, PT, R167, RZ, PT ;  /* 0x000000ffa700720c */ /* 0x000fe20003f05270 */
[----:B------:R-:W-:Y:S05]  /*73c0*/  WARPSYNC.ALL ;  /* 0x0000000000007948 */ /* 0x000fea0003800000 */
[----:B------:R-:W-:Y:S01]  /*73d0*/  IMAD.U32 R140, R102, 0x10000, RZ ;  /* 0x00010000668c7824 */ /* 0x000fe200078e00ff */
[----:B------:R-:W-:Y:S01]  /*73e0*/  R2UR UR4, R80 ;  /* 0x00000000500472ca */ /* 0x000fe200000e0000 */
[----:B------:R-:W-:Y:S01]  /*73f0*/  IMAD.U32 R134, R88, 0x10000, RZ ;  /* 0x0001000058867824 */ /* 0x000fe200078e00ff */
[C---:B------:R-:W-:Y:S01]  /*7400*/  SHF.L.U32 R0, R100.reuse, 0x10, RZ ;  /* 0x0000001064007819 */ /* 0x040fe200000006ff */
[----:B-1----:R-:W-:Y:S01]  /*7410*/  IMAD.U32 R119, R93, 0x10000, RZ ;  /* 0x000100005d777824 */ /* 0x002fe200078e00ff */
[----:B------:R-:W-:Y:S01]  /*7420*/  PRMT R3, R100, 0x8880, RZ ;  /* 0x0000888064037816 */ /* 0x000fe200000000ff */
[----:B------:R-:W-:Y:S01]  /*7430*/  IMAD.U32 R104, R98, 0x10000, RZ ;  /* 0x0001000062687824 */ /* 0x000fe200078e00ff */
[----:B------:R-:W-:Y:S01]  /*7440*/  SHF.L.U32 R81, R100, 0x8, RZ ;  /* 0x0000000864517819 */ /* 0x000fe200000006ff */
[----:B------:R-:W-:Y:S01]  /*7450*/  IMAD.SHL.U32 R127, R90, 0x100, RZ ;  /* 0x000001005a7f7824 */ /* 0x000fe200078e00ff */
[----:B------:R-:W-:Y:S01]  /*7460*/  SHF.R.S32.HI R0, RZ, 0x18, R0 ;  /* 0x00000018ff007819 */ /* 0x000fe20000011400 */
[----:B------:R-:W-:Y:S01]  /*7470*/  IMAD.SHL.U32 R112, R95, 0x100, RZ ;  /* 0x000001005f707824 */ /* 0x000fe200078e00ff */
[----:B------:R-:W-:Y:S01]  /*7480*/  SHF.R.S32.HI R81, RZ, 0x18, R81 ;  /* 0x00000018ff517819 */ /* 0x000fe20000011451 */
[----:B------:R-:W-:Y:S01]  /*7490*/  BSSY.RECONVERGENT B0, `(.L_x_111) ;  /* 0x0000121000007945 */ /* 0x000fe20003800200 */
[----:B------:R-:W-:Y:S01]  /*74a0*/  SHF.R.S32.HI R2, RZ, 0x18, R100 ;  /* 0x00000018ff027819 */ /* 0x000fe20000011464 */
[----:B------:R-:W1:Y:S01]  /*74b0*/  LDTM.x64 R4, tmem[UR4+0x40] ;  /* 0x00004004000479ee */ /* 0x000e620008340000 */
[----:B------:R-:W-:Y:S01]  /*74c0*/  NOP ;  /* 0x0000000000007918 */ /* 0x000fe20000000000 */
[----:B------:R-:W-:Y:S02]  /*74d0*/  SHF.R.S32.HI R84, RZ, 0x18, R101 ;  /* 0x00000018ff547819 */ /* 0x000fe40000011465 */
[----:B------:R-:W-:Y:S02]  /*74e0*/  SHF.R.S32.HI R85, RZ, 0x18, R102 ;  /* 0x00000018ff557819 */ /* 0x000fe40000011466 */
[----:B------:R-:W-:Y:S02]  /*74f0*/  SHF.R.S32.HI R86, RZ, 0x18, R103 ;  /* 0x00000018ff567819 */ /* 0x000fe40000011467 */
[----:B------:R-:W-:Y:S02]  /*7500*/  SHF.R.S32.HI R87, RZ, 0x18, R88 ;  /* 0x00000018ff577819 */ /* 0x000fe40000011458 */
[----:B------:R-:W-:Y:S02]  /*7510*/  R2UR UR5, R116 ;  /* 0x00000000740572ca */ /* 0x000fe400000e0000 */
[C---:B------:R-:W-:Y:S02]  /*7520*/  PRMT R143, R101.reuse, 0x8880, RZ ;  /* 0x00008880658f7816 */ /* 0x040fe400000000ff */
[----:B------:R-:W-:Y:S02]  /*7530*/  SHF.L.U32 R83, R101, 0x10, RZ ;  /* 0x0000001065537819 */ /* 0x000fe400000006ff */
[----:B------:R-:W-:Y:S02]  /*7540*/  PRMT R141, R102, 0x8880, RZ ;  /* 0x00008880668d7816 */ /* 0x000fe400000000ff */
[----:B------:R-:W-:Y:S02]  /*7550*/  SHF.R.S32.HI R83, RZ, 0x18, R83 ;  /* 0x00000018ff537819 */ /* 0x000fe40000011453 */
[C---:B------:R-:W-:Y:S02]  /*7560*/  PRMT R138, R103.reuse, 0x8880, RZ ;  /* 0x00008880678a7816 */ /* 0x040fe400000000ff */
[----:B------:R-:W-:Y:S01]  /*7570*/  SHF.L.U32 R137, R103, 0x10, RZ ;  /* 0x0000001067897819 */ /* 0x000fe200000006ff */
[----:B------:R-:W-:Y:S01]  /*7580*/  UIADD3 UR5, UPT, UPT, UR5, 0x130, URZ ;  /* 0x0000013005057890 */ /* 0x000fe2000fffe0ff */
[----:B-1----:R-:W-:Y:S01]  /*7590*/  IMAD R4, R78, R4, RZ ;  /* 0x000000044e047224 */ /* 0x002fe200078e02ff */
[----:B------:R-:W-:Y:S01]  /*75a0*/  PRMT R135, R88, 0x8880, RZ ;  /* 0x0000888058877816 */ /* 0x000fe200000000ff */
[C---:B------:R-:W-:Y:S01]  /*75b0*/  IMAD R5, R78.reuse, R5, RZ ;  /* 0x000000054e057224 */ /* 0x040fe200078e02ff */
[----:B------:R-:W-:Y:S01]  /*75c0*/  UPRMT UR5, UR37, 0x654, UR5 ;  /* 0x0000065425057896 */ /* 0x000fe20008000005 */
[----:B------:R-:W-:Y:S01]  /*75d0*/  IMAD R4, R3, R82, R4 ;  /* 0x0000005203047224 */ /* 0x000fe200078e0204 */
[C---:B------:R-:W-:Y:S01]  /*75e0*/  PRMT R132, R89.reuse, 0x8880, RZ ;  /* 0x0000888059847816 */ /* 0x040fe200000000ff */
[----:B------:R-:W-:Y:S01]  /*75f0*/  IMAD R6, R78, R6, RZ ;  /* 0x000000064e067224 */ /* 0x000fe200078e02ff */
[----:B------:R-:W-:Y:S01]  /*7600*/  SHF.L.U32 R131, R89, 0x10, RZ ;  /* 0x0000001059837819 */ /* 0x000fe200000006ff */
[----:B------:R-:W-:Y:S01]  /*7610*/  IMAD R5, R0, R82, R5 ;  /* 0x0000005200057224 */ /* 0x000fe200078e0205 */
[----:B------:R-:W-:Y:S01]  /*7620*/  PRMT R129, R90, 0x8880, RZ ;  /* 0x000088805a817816 */ /* 0x000fe200000000ff */
[----:B------:R-:W-:Y:S01]  /*7630*/  IMAD R0, R78, R16, RZ ;  /* 0x000000104e007224 */ /* 0x000fe200078e02ff */
[----:B------:R-:W-:Y:S01]  /*7640*/  SHF.L.U32 R128, R90, 0x10, RZ ;  /* 0x000000105a807819 */ /* 0x000fe200000006ff */
[C---:B------:R-:W-:Y:S01]  /*7650*/  IMAD R7, R78.reuse, R7, RZ ;  /* 0x000000074e077224 */ /* 0x040fe200078e02ff */
[----:B------:R-:W-:Y:S01]  /*7660*/  SYNCS.ARRIVE.TRANS64.RED.A1T0 RZ, [UR5], RZ ;  /* 0x000000ffffff79a7 */ /* 0x000fe20008100405 */
[C---:B------:R-:W-:Y:S01]  /*7670*/  IMAD R16, R78.reuse, R20, RZ ;  /* 0x000000144e107224 */ /* 0x040fe200078e02ff */
[C---:B------:R-:W-:Y:S01]  /*7680*/  PRMT R126, R91.reuse, 0x8880, RZ ;  /* 0x000088805b7e7816 */ /* 0x040fe200000000ff */
[C---:B------:R-:W-:Y:S01]  /*7690*/  IMAD R20, R78.reuse, R24, RZ ;  /* 0x000000184e147224 */ /* 0x040fe200078e02ff */
[----:B------:R-:W-:Y:S01]  /*76a0*/  SHF.L.U32 R125, R91, 0x10, RZ ;  /* 0x000000105b7d7819 */ /* 0x000fe200000006ff */
[----:B------:R-:W-:Y:S01]  /*76b0*/  IMAD R6, R81, R82, R6 ;  /* 0x0000005251067224 */ /* 0x000fe200078e0206 */
[----:B------:R-:W-:Y:S01]  /*76c0*/  MOV R81, R143 ;  /* 0x0000008f00517202 */ /* 0x000fe20000000f00 */
[----:B------:R-:W-:Y:S01]  /*76d0*/  IMAD R24, R78, R28, RZ ;  /* 0x0000001c4e187224 */ /* 0x000fe200078e02ff */
[----:B------:R-:W-:Y:S01]  /*76e0*/  PRMT R123, R92, 0x8880, RZ ;  /* 0x000088805c7b7816 */ /* 0x000fe200000000ff */
[----:B------:R-:W-:Y:S01]  /*76f0*/  IMAD R28, R78, R32, RZ ;  /* 0x000000204e1c7224 */ /* 0x000fe200078e02ff */
[----:B------:R-:W-:Y:S01]  /*7700*/  SHF.L.U32 R122, R92, 0x10, RZ ;  /* 0x000000105c7a7819 */ /* 0x000fe200000006ff */
[----:B------:R-:W-:Y:S01]  /*7710*/  IMAD R7, R2, R82, R7 ;  /* 0x0000005202077224 */ /* 0x000fe200078e0207 */
[----:B------:R-:W-:Y:S01]  /*7720*/  PRMT R120, R93, 0x8880, RZ ;  /* 0x000088805d787816 */ /* 0x000fe200000000ff */
[----:B------:R-:W-:Y:S01]  /*7730*/  IMAD R32, R78, R36, RZ ;  /* 0x000000244e207224 */ /* 0x000fe200078e02ff */
[----:B------:R-:W-:Y:S01]  /*7740*/  PRMT R117, R94, 0x8880, RZ ;  /* 0x000088805e757816 */ /* 0x000fe200000000ff */
[----:B------:R-:W-:Y:S01]  /*7750*/  IMAD R2, R78, R17, RZ ;  /* 0x000000114e027224 */ /* 0x000fe200078e02ff */
[----:B------:R-:W-:Y:S01]  /*7760*/  SHF.L.U32 R116, R94, 0x10, RZ ;  /* 0x000000105e747819 */ /* 0x000fe200000006ff */
[----:B------:R-:W-:Y:S01]  /*7770*/  IMAD R36, R78, R40, RZ ;  /* 0x000000284e247224 */ /* 0x000fe200078e02ff */
[----:B------:R-:W-:Y:S01]  /*7780*/  SHF.L.U32 R115, R94, 0x8, RZ ;  /* 0x000000085e737819 */ /* 0x000fe200000006ff */
[C---:B------:R-:W-:Y:S01]  /*7790*/  IMAD R17, R78.reuse, R21, RZ ;  /* 0x000000154e117224 */ /* 0x040fe200078e02ff */
[C---:B------:R-:W-:Y:S01]  /*77a0*/  PRMT R114, R95.reuse, 0x8880, RZ ;  /* 0x000088805f727816 */ /* 0x040fe200000000ff */
[C---:B------:R-:W-:Y:S01]  /*77b0*/  IMAD R40, R78.reuse, R44, RZ ;  /* 0x0000002c4e287224 */ /* 0x040fe200078e02ff */
[----:B------:R-:W-:Y:S01]  /*77c0*/  SHF.L.U32 R113, R95, 0x10, RZ ;  /* 0x000000105f717819 */ /* 0x000fe200000006ff */
[----:B------:R-:W-:Y:S01]  /*77d0*/  IMAD R21, R78, R25, RZ ;  /* 0x000000194e157224 */ /* 0x000fe200078e02ff */
[----:B------:R-:W-:Y:S01]  /*77e0*/  PRMT R111, R96, 0x8880, RZ ;  /* 0x00008880606f7816 */ /* 0x000fe200000000ff */
        /* <DEDUP_REMOVED lines=8> */
[C---:B------:R-:W-:Y:S01]  /*7870*/  IMAD R52, R78.reuse, R56, RZ ;  /* 0x000000384e347224 */ /* 0x040fe200078e02ff */
[----:B------:R-:W-:Y:S01]  /*7880*/  SHF.L.U32 R142, R101, 0x8, RZ ;  /* 0x00000008658e7819 */ /* 0x000fe200000006ff */
[C---:B------:R-:W-:Y:S01]  /*7890*/  IMAD R8, R78.reuse, R8, RZ ;  /* 0x000000084e087224 */ /* 0x040fe200078e02ff */
[C---:B------:R-:W-:Y:S01]  /*78a0*/  SHF.L.U32 R101, R99.reuse, 0x10, RZ ;  /* 0x0000001063657819 */ /* 0x040fe200000006ff */
[----:B------:R-:W-:Y:S01]  /*78b0*/  IMAD R33, R78, R37, RZ ;  /* 0x000000254e217224 */ /* 0x000fe200078e02ff */
[----:B------:R-:W-:Y:S01]  /*78c0*/  SHF.L.U32 R139, R102, 0x8, RZ ;  /* 0x00000008668b7819 */ /* 0x000fe200000006ff */
[C---:B------:R-:W-:Y:S01]  /*78d0*/  IMAD R56, R78.reuse, R60, RZ ;  /* 0x0000003c4e387224 */ /* 0x040fe200078e02ff */
[----:B------:R-:W-:Y:S01]  /*78e0*/  PRMT R102, R99, 0x8880, RZ ;  /* 0x0000888063667816 */ /* 0x000fe200000000ff */
[C---:B------:R-:W-:Y:S01]  /*78f0*/  IMAD R37, R78.reuse, R41, RZ ;  /* 0x000000294e257224 */ /* 0x040fe200078e02ff */
[----:B------:R-:W-:Y:S01]  /*7900*/  SHF.L.U32 R136, R103, 0x8, RZ ;  /* 0x0000000867887819 */ /* 0x000fe200000006ff */
[C---:B------:R-:W-:Y:S01]  /*7910*/  IMAD R60, R78.reuse, R64, RZ ;  /* 0x000000404e3c7224 */ /* 0x040fe200078e02ff */
[----:B------:R-:W-:Y:S01]  /*7920*/  I2IP.S8.S32.SAT R64, R7, R6, RZ ;  /* 0x0000000607407239 */ /* 0x000fe200000014ff */
[C---:B------:R-:W-:Y:S01]  /*7930*/  IMAD R9, R78.reuse, R9, RZ ;  /* 0x000000094e097224 */ /* 0x040fe200078e02ff */
[----:B------:R-:W-:Y:S01]  /*7940*/  SHF.R.S32.HI R6, RZ, 0x18, R140 ;  /* 0x00000018ff067819 */ /* 0x000fe2000001148c */
[C---:B------:R-:W-:Y:S01]  /*7950*/  IMAD R41, R78.reuse, R45, RZ ;  /* 0x0000002d4e297224 */ /* 0x040fe200078e02ff */
[----:B------:R-:W-:Y:S01]  /*7960*/  SHF.R.S32.HI R7, RZ, 0x18, R142 ;  /* 0x00000018ff077819 */ /* 0x000fe2000001148e */
[----:B------:R-:W-:Y:S01]  /*7970*/  IMAD R45, R78, R49, RZ ;  /* 0x000000314e2d7224 */ /* 0x000fe200078e02ff */
[----:B------:R-:W-:Y:S01]  /*7980*/  SHF.L.U32 R133, R88, 0x8, RZ ;  /* 0x0000000858857819 */ /* 0x000fe200000006ff */
[C---:B------:R-:W-:Y:S01]  /*7990*/  IMAD R10, R78.reuse, R10, RZ ;  /* 0x0000000a4e0a7224 */ /* 0x040fe200078e02ff */
[----:B------:R-:W-:Y:S01]  /*79a0*/  SHF.R.S32.HI R88, RZ, 0x18, R89 ;  /* 0x00000018ff587819 */ /* 0x000fe20000011459 */
[C---:B------:R-:W-:Y:S01]  /*79b0*/  IMAD R49, R78.reuse, R53, RZ ;  /* 0x000000354e317224 */ /* 0x040fe200078e02ff */
[----:B------:R-:W-:Y:S01]  /*79c0*/  SHF.L.U32 R130, R89, 0x8, RZ ;  /* 0x0000000859827819 */ /* 0x000fe200000006ff */
[-C--:B------:R-:W-:Y:S01]  /*79d0*/  IMAD R8, R81, R82.reuse, R8 ;  /* 0x0000005251087224 */ /* 0x080fe200078e0208 */
[----:B------:R-:W-:Y:S01]  /*79e0*/  SHF.R.S32.HI R81, RZ, 0x18, R139 ;  /* 0x00000018ff517819 */ /* 0x000fe2000001148b */
[C---:B------:R-:W-:Y:S01]  /*79f0*/  IMAD R53, R78.reuse, R57, RZ ;  /* 0x000000394e357224 */ /* 0x040fe200078e02ff */
[----:B------:R-:W-:Y:S01]  /*7a00*/  SHF.R.S32.HI R89, RZ, 0x18, R90 ;  /* 0x00000018ff597819 */ /* 0x000fe2000001145a */
[C---:B------:R-:W-:Y:S01]  /*7a10*/  IMAD R11, R78.reuse, R11, RZ ;  /* 0x0000000b4e0b7224 */ /* 0x040fe200078e02ff */
[----:B------:R-:W-:Y:S01]  /*7a20*/  SHF.R.S32.HI R90, RZ, 0x18, R91 ;  /* 0x00000018ff5a7819 */ /* 0x000fe2000001145b */
[C---:B------:R-:W-:Y:S01]  /*7a30*/  IMAD R57, R78.reuse, R61, RZ ;  /* 0x0000003d4e397224 */ /* 0x040fe200078e02ff */
[----:B------:R-:W-:Y:S01]  /*7a40*/  SHF.L.U32 R124, R91, 0x8, RZ ;  /* 0x000000085b7c7819 */ /* 0x000fe200000006ff */
[----:B------:R-:W-:Y:S01]  /*7a50*/  IMAD R9, R83, R82, R9 ;  /* 0x0000005253097224 */ /* 0x000fe200078e0209 */
[----:B------:R-:W-:Y:S01]  /*7a60*/  SHF.R.S32.HI R91, RZ, 0x18, R92 ;  /* 0x00000018ff5b7819 */ /* 0x000fe2000001145c */
[----:B------:R-:W-:Y:S01]  /*7a70*/  IMAD R61, R78, R65, RZ ;  /* 0x000000414e3d7224 */ /* 0x000fe200078e02ff */
[----:B------:R-:W-:Y:S01]  /*7a80*/  SHF.L.U32 R121, R92, 0x8, RZ ;  /* 0x000000085c797819 */ /* 0x000fe200000006ff */
[C---:B------:R-:W-:Y:S01]  /*7a90*/  IMAD R12, R78.reuse, R12, RZ ;  /* 0x0000000c4e0c7224 */ /* 0x040fe200078e02ff */
[----:B------:R-:W-:Y:S01]  /*7aa0*/  SHF.R.S32.HI R92, RZ, 0x18, R93 ;  /* 0x00000018ff5c7819 */ /* 0x000fe2000001145d */
[----:B------:R-:W-:Y:S01]  /*7ab0*/  IMAD.MOV.U32 R65, RZ, RZ, R141 ;  /* 0x000000ffff417224 */ /* 0x000fe200078e008d */
[----:B------:R-:W-:Y:S01]  /*7ac0*/  SHF.L.U32 R118, R93, 0x8, RZ ;  /* 0x000000085d767819 */ /* 0x000fe200000006ff */
[----:B------:R-:W-:Y:S01]  /*7ad0*/  IMAD R10, R7, R82, R10 ;  /* 0x00000052070a7224 */ /* 0x000fe200078e020a */
[----:B------:R-:W-:Y:S01]  /*7ae0*/  MOV R7, R138 ;  /* 0x0000008a00077202 */ /* 0x000fe20000000f00 */
[----:B------:R-:W-:Y:S01]  /*7af0*/  IMAD R13, R78, R13, RZ ;  /* 0x0000000d4e0d7224 */ /* 0x000fe200078e02ff */
[----:B------:R-:W-:Y:S01]  /*7b00*/  SHF.R.S32.HI R93, RZ, 0x18, R94 ;  /* 0x00000018ff5d7819 */ /* 0x000fe2000001145e */
[----:B------:R-:W-:Y:S01]  /*7b10*/  IMAD R11, R84, R82, R11 ;  /* 0x00000052540b7224 */ /* 0x000fe200078e020b */
[----:B------:R-:W-:Y:S01]  /*7b20*/  I2IP.S8.S32.SAT R84, R5, R4, R64 ;  /* 0x0000000405547239 */ /* 0x000fe20000001440 */
[C---:B------:R-:W-:Y:S01]  /*7b30*/  IMAD R14, R78.reuse, R14, RZ ;  /* 0x0000000e4e0e7224 */ /* 0x040fe200078e02ff */
[----:B------:R-:W-:Y:S01]  /*7b40*/  SHF.R.S32.HI R5, RZ, 0x18, R137 ;  /* 0x00000018ff057819 */ /* 0x000fe20000011489 */
[----:B------:R-:W-:Y:S01]  /*7b50*/  IMAD R12, R65, R82, R12 ;  /* 0x00000052410c7224 */ /* 0x000fe200078e020c */
[----:B------:R-:W-:Y:S01]  /*7b60*/  I2IP.S8.S32.SAT R10, R11, R10, RZ ;  /* 0x0000000a0b0a7239 */ /* 0x000fe200000014ff */
[----:B------:R-:W-:Y:S01]  /*7b70*/  IMAD R15, R78, R15, RZ ;  /* 0x0000000f4e0f7224 */ /* 0x000fe200078e02ff */
[----:B------:R-:W-:Y:S01]  /*7b80*/  SHF.R.S32.HI R94, RZ, 0x18, R95 ;  /* 0x00000018ff5e7819 */ /* 0x000fe2000001145f */
[-C--:B------:R-:W-:Y:S01]  /*7b90*/  IMAD R13, R6, R82.reuse, R13 ;  /* 0x00000052060d7224 */ /* 0x080fe200078e020d */
[----:B------:R-:W-:Y:S01]  /*7ba0*/  SHF.R.S32.HI R6, RZ, 0x18, R134 ;  /* 0x00000018ff067819 */ /* 0x000fe20000011486 */
[-C--:B------:R-:W-:Y:S01]  /*7bb0*/  IMAD R14, R81, R82.reuse, R14 ;  /* 0x00000052510e7224 */ /* 0x080fe200078e020e */
        /* <DEDUP_REMOVED lines=10> */
[----:B------:R-:W-:Y:S01]  /*7c60*/  MOV R5, R135 ;  /* 0x0000008700057202 */ /* 0x000fe20000000f00 */
[-C--:B------:R-:W-:Y:S01]  /*7c70*/  IMAD R3, R4, R82.reuse, R3 ;  /* 0x0000005204037224 */ /* 0x080fe200078e0203 */
[----:B------:R-:W-:Y:S01]  /*7c80*/  SHF.R.S32.HI R4, RZ, 0x18, R131 ;  /* 0x00000018ff047819 */ /* 0x000fe20000011483 */
[----:B------:R-:W-:Y:S01]  /*7c90*/  IMAD R19, R86, R82, R19 ;  /* 0x0000005256137224 */ /* 0x000fe200078e0213 */
[----:B------:R-:W-:Y:S01]  /*7ca0*/  I2IP.S8.S32.SAT R86, R13, R12, R14 ;  /* 0x0000000c0d567239 */ /* 0x000fe2000000140e */
[----:B------:R-:W-:Y:S01]  /*7cb0*/  IMAD R18, R78, R22, RZ ;  /* 0x000000164e127224 */ /* 0x000fe200078e02ff */
[----:B------:R-:W-:Y:S01]  /*7cc0*/  SHF.L.U32 R109, R96, 0x8, RZ ;  /* 0x00000008606d7819 */ /* 0x000fe200000006ff */
[----:B------:R-:W-:Y:S01]  /*7cd0*/  IMAD R16, R5, R82, R16 ;  /* 0x0000005205107224 */ /* 0x000fe200078e0210 */
[----:B------:R-:W-:Y:S01]  /*7ce0*/  I2IP.S8.S32.SAT R19, R19, R3, RZ ;  /* 0x0000000313137239 */ /* 0x000fe200000014ff */
[----:B------:R-:W-:Y:S01]  /*7cf0*/  IMAD R23, R78, R23, RZ ;  /* 0x000000174e177224 */ /* 0x000fe200078e02ff */
[----:B------:R-:W-:Y:S01]  /*7d00*/  MOV R3, R132 ;  /* 0x0000008400037202 */ /* 0x000fe20000000f00 */
[-C--:B------:R-:W-:Y:S01]  /*7d10*/  IMAD R17, R6, R82.reuse, R17 ;  /* 0x0000005206117224 */ /* 0x080fe200078e0211 */
[----:B------:R-:W-:Y:S01]  /*7d20*/  MOV R5, R129 ;  /* 0x0000008100057202 */ /* 0x000fe20000000f00 */
[-C--:B------:R-:W-:Y:S01]  /*7d30*/  IMAD R18, R7, R82.reuse, R18 ;  /* 0x0000005207127224 */ /* 0x080fe200078e0212 */
[----:B------:R-:W-:Y:S01]  /*7d40*/  SHF.R.S32.HI R7, RZ, 0x18, R127 ;  /* 0x00000018ff077819 */ /* 0x000fe2000001147f */
[----:B------:R-:W-:Y:S01]  /*7d50*/  IMAD R23, R87, R82, R23 ;  /* 0x0000005257177224 */ /* 0x000fe200078e0217 */
[----:B------:R-:W-:Y:S01]  /*7d60*/  I2IP.S8.S32.SAT R87, R2, R0, R19 ;  /* 0x0000000002577239 */ /* 0x000fe20000001413 */
[----:B------:R-:W-:Y:S01]  /*7d70*/  IMAD R20, R3, R82, R20 ;  /* 0x0000005203147224 */ /* 0x000fe200078e0214 */
[----:B------:R-:W-:Y:S01]  /*7d80*/  SHF.R.S32.HI R3, RZ, 0x18, R130 ;  /* 0x00000018ff037819 */ /* 0x000fe20000011482 */
[C---:B------:R-:W-:Y:S01]  /*7d90*/  IMAD R22, R78.reuse, R26, RZ ;  /* 0x0000001a4e167224 */ /* 0x040fe200078e02ff */
[----:B------:R-:W-:Y:S01]  /*7da0*/  I2IP.S8.S32.SAT R18, R23, R18, RZ ;  /* 0x0000001217127239 */ /* 0x000fe200000014ff */
[----:B------:R-:W-:Y:S01]  /*7db0*/  IMAD R27, R78, R27, RZ ;  /* 0x0000001b4e1b7224 */ /* 0x000fe200078e02ff */
[----:B------:R1:W-:Y:S01]  /*7dc0*/  STS.128 [R153+UR49+0x6200], R84 ;  /* 0x0062005499007988 */ /* 0x0003e20008000c31 */
[----:B------:R-:W-:Y:S01]  /*7dd0*/  IMAD R21, R4, R82, R21 ;  /* 0x0000005204157224 */ /* 0x000fe200078e0215 */
[----:B------:R-:W-:Y:S01]  /*7de0*/  I2IP.S8.S32.SAT R16, R17, R16, R18 ;  /* 0x0000001011107239 */ /* 0x000fe20000001412 */
[-C--:B------:R-:W-:Y:S01]  /*7df0*/  IMAD R22, R3, R82.reuse, R22 ;  /* 0x0000005203167224 */ /* 0x080fe200078e0216 */
[----:B------:R-:W-:Y:S01]  /*7e00*/  SHF.R.S32.HI R0, RZ, 0x18, R128 ;  /* 0x00000018ff007819 */ /* 0x000fe20000011480 */
[----:B------:R-:W-:Y:S01]  /*7e10*/  IMAD R27, R88, R82, R27 ;  /* 0x00000052581b7224 */ /* 0x000fe200078e021b */
[----:B------:R-:W-:Y:S01]  /*7e20*/  SHF.R.S32.HI R96, RZ, 0x18, R97 ;  /* 0x00000018ff607819 */ /* 0x000fe20000011461 */
[C---:B------:R-:W-:Y:S01]  /*7e30*/  IMAD R26, R78.reuse, R30, RZ ;  /* 0x0000001e4e1a7224 */ /* 0x040fe200078e02ff */
[----:B------:R-:W-:Y:S01]  /*7e40*/  SHF.L.U32 R106, R97, 0x8, RZ ;  /* 0x00000008616a7819 */ /* 0x000fe200000006ff */
[----:B------:R-:W-:Y:S01]  /*7e50*/  IMAD R24, R5, R82, R24 ;  /* 0x0000005205187224 */ /* 0x000fe200078e0218 */
[----:B------:R-:W-:Y:S01]  /*7e60*/  I2IP.S8.S32.SAT R17, R27, R22, RZ ;  /* 0x000000161b117239 */ /* 0x000fe200000014ff */
[----:B------:R-:W-:Y:S01]  /*7e70*/  IMAD R31, R78, R31, RZ ;  /* 0x0000001f4e1f7224 */ /* 0x000fe200078e02ff */
[----:B------:R-:W-:Y:S01]  /*7e80*/  SHF.R.S32.HI R5, RZ, 0x18, R124 ;  /* 0x00000018ff057819 */ /* 0x000fe2000001147c */
[----:B------:R-:W-:Y:S01]  /*7e90*/  IMAD R25, R0, R82, R25 ;  /* 0x0000005200197224 */ /* 0x000fe200078e0219 */
[----:B------:R-:W-:Y:S01]  /*7ea0*/  I2IP.S8.S32.SAT R17, R21, R20, R17 ;  /* 0x0000001415117239 */ /* 0x000fe20000001411 */
[-C--:B------:R-:W-:Y:S01]  /*7eb0*/  IMAD R26, R7, R82.reuse, R26 ;  /* 0x00000052071a7224 */ /* 0x080fe200078e021a */
[----:B------:R-:W-:Y:S01]  /*7ec0*/  SHF.R.S32.HI R0, RZ, 0x18, R125 ;  /* 0x00000018ff007819 */ /* 0x000fe2000001147d */
[----:B------:R-:W-:Y:S01]  /*7ed0*/  IMAD.MOV.U32 R3, RZ, RZ, R126 ;  /* 0x000000ffff037224 */ /* 0x000fe200078e007e */
[----:B------:R-:W-:Y:S01]  /*7ee0*/  SHF.R.S32.HI R7, RZ, 0x18, R118 ;  /* 0x00000018ff077819 */ /* 0x000fe20000011476 */
[----:B------:R-:W-:Y:S01]  /*7ef0*/  IMAD R31, R89, R82, R31 ;  /* 0x00000052591f7224 */ /* 0x000fe200078e021f */
[----:B------:R-:W-:Y:S01]  /*7f00*/  SHF.R.S32.HI R97, RZ, 0x18, R98 ;  /* 0x00000018ff617819 */ /* 0x000fe20000011462 */
[----:B------:R-:W-:Y:S01]  /*7f10*/  IMAD R30, R78, R34, RZ ;  /* 0x000000224e1e7224 */ /* 0x000fe200078e02ff */
[----:B------:R-:W-:Y:S01]  /*7f20*/  SHF.L.U32 R103, R98, 0x8, RZ ;  /* 0x0000000862677819 */ /* 0x000fe200000006ff */
[----:B------:R-:W-:Y:S01]  /*7f30*/  IMAD R28, R3, R82, R28 ;  /* 0x00000052031c7224 */ /* 0x000fe200078e021c */
[----:B------:R-:W-:Y:S01]  /*7f40*/  I2IP.S8.S32.SAT R18, R31, R26, RZ ;  /* 0x0000001a1f127239 */ /* 0x000fe200000014ff */
[----:B------:R-:W-:Y:S01]  /*7f50*/  IMAD R35, R78, R35, RZ ;  /* 0x000000234e237224 */ /* 0x000fe200078e02ff */
[----:B------:R-:W-:Y:S01]  /*7f60*/  MOV R3, R123 ;  /* 0x0000007b00037202 */ /* 0x000fe20000000f00 */
[----:B------:R-:W-:Y:S01]  /*7f70*/  IMAD R29, R0, R82, R29 ;  /* 0x00000052001d7224 */ /* 0x000fe200078e021d */
[----:B------:R-:W-:Y:S01]  /*7f80*/  I2IP.S8.S32.SAT R18, R25, R24, R18 ;  /* 0x0000001819127239 */ /* 0x000fe20000001412 */
[-C--:B------:R-:W-:Y:S01]  /*7f90*/  IMAD R30, R5, R82.reuse, R30 ;  /* 0x00000052051e7224 */ /* 0x080fe200078e021e */
[----:B------:R-:W-:Y:S01]  /*7fa0*/  SHF.R.S32.HI R0, RZ, 0x18, R122 ;  /* 0x00000018ff007819 */ /* 0x000fe2000001147a */
[----:B------:R-:W-:Y:S01]  /*7fb0*/  IMAD R35, R90, R82, R35 ;  /* 0x000000525a237224 */ /* 0x000fe200078e0223 */
[----:B------:R-:W-:Y:S01]  /*7fc0*/  MOV R5, R120 ;  /* 0x0000007800057202 */ /* 0x000fe20000000f00 */
[----:B------:R-:W-:Y:S01]  /*7fd0*/  IMAD R32, R3, R82, R32 ;  /* 0x0000005203207224 */ /* 0x000fe200078e0220 */
[----:B------:R-:W-:Y:S01]  /*7fe0*/  SHF.R.S32.HI R3, RZ, 0x18, R121 ;  /* 0x00000018ff037819 */ /* 0x000fe20000011479 */
[C---:B------:R-:W-:Y:S01]  /*7ff0*/  IMAD R34, R78.reuse, R38, RZ ;  /* 0x000000264e227224 */ /* 0x040fe200078e02ff */
[----:B------:R-:W-:Y:S01]  /*8000*/  I2IP.S8.S32.SAT R19, R35, R30, RZ ;  /* 0x0000001e23137239 */ /* 0x000fe200000014ff */
[----:B------:R-:W-:Y:S01]  /*8010*/  IMAD R39, R78, R39, RZ ;  /* 0x000000274e277224 */ /* 0x000fe200078e02ff */
[----:B------:R-:W-:Y:S01]  /*8020*/  SHF.R.S32.HI R98, RZ, 0x18, R99 ;  /* 0x00000018ff627819 */ /* 0x000fe20000011463 */
[----:B------:R-:W-:Y:S01]  /*8030*/  IMAD R33, R0, R82, R33 ;  /* 0x0000005200217224 */ /* 0x000fe200078e0221 */
[----:B------:R-:W-:Y:S01]  /*8040*/  I2IP.S8.S32.SAT R19, R29, R28, R19 ;  /* 0x0000001c1d137239 */ /* 0x000fe20000001413 */
[-C--:B------:R-:W-:Y:S01]  /*8050*/  IMAD R34, R3, R82.reuse, R34 ;  /* 0x0000005203227224 */ /* 0x080fe200078e0222 */
[----:B------:R-:W-:Y:S01]  /*8060*/  SHF.R.S32.HI R0, RZ, 0x18, R119 ;  /* 0x00000018ff007819 */ /* 0x000fe20000011477 */
[----:B------:R-:W-:Y:S01]  /*8070*/  IMAD R39, R91, R82, R39 ;  /* 0x000000525b277224 */ /* 0x000fe200078e0227 */
[----:B------:R-:W-:Y:S01]  /*8080*/  MOV R3, R117 ;  /* 0x0000007500037202 */ /* 0x000fe20000000f00 */
[C---:B------:R-:W-:Y:S01]  /*8090*/  IMAD R38, R78.reuse, R42, RZ ;  /* 0x0000002a4e267224 */ /* 0x040fe200078e02ff */
[----:B------:R1:W-:Y:S01]  /*80a0*/  STS.128 [R172+0x6200], R16 ;  /* 0x00620010ac007388 */ /* 0x0003e20000000c00 */
        /* <DEDUP_REMOVED lines=8> */
[-C--:B------:R-:W-:Y:S01]  /*8130*/  IMAD R43, R92, R82.reuse, R43 ;  /* 0x000000525c2b7224 */ /* 0x080fe200078e022b */
[----:B------:R-:W-:Y:S01]  /*8140*/  SHF.R.S32.HI R7, RZ, 0x18, R112 ;  /* 0x00000018ff077819 */ /* 0x000fe20000011470 */
[----:B------:R-:W-:Y:S01]  /*8150*/  IMAD R40, R3, R82, R40 ;  /* 0x0000005203287224 */ /* 0x000fe200078e0228 */
[----:B------:R-:W-:Y:S01]  /*8160*/  SHF.R.S32.HI R3, RZ, 0x18, R115 ;  /* 0x00000018ff037819 */ /* 0x000fe20000011473 */
[C---:B------:R-:W-:Y:S01]  /*8170*/  IMAD R42, R78.reuse, R46, RZ ;  /* 0x0000002e4e2a7224 */ /* 0x040fe200078e02ff */
[----:B------:R-:W-:Y:S01]  /*8180*/  I2IP.S8.S32.SAT R38, R43, R38, RZ ;  /* 0x000000262b267239 */ /* 0x000fe200000014ff */
[----:B------:R-:W-:Y:S01]  /*8190*/  IMAD R47, R78, R47, RZ ;  /* 0x0000002f4e2f7224 */ /* 0x000fe200078e02ff */
[----:B------:R-:W-:Y:S01]  /*81a0*/  SHF.L.U32 R100, R99, 0x8, RZ ;  /* 0x0000000863647819 */ /* 0x000fe200000006ff */
[----:B------:R-:W-:Y:S01]  /*81b0*/  IMAD R41, R0, R82, R41 ;  /* 0x0000005200297224 */ /* 0x000fe200078e0229 */
[----:B------:R-:W-:Y:S01]  /*81c0*/  I2IP.S8.S32.SAT R33, R37, R36, R38 ;  /* 0x0000002425217239 */ /* 0x000fe20000001426 */
[-C--:B------:R-:W-:Y:S01]  /*81d0*/  IMAD R42, R3, R82.reuse, R42 ;  /* 0x00000052032a7224 */ /* 0x080fe200078e022a */
[----:B------:R-:W-:Y:S01]  /*81e0*/  SHF.R.S32.HI R0, RZ, 0x18, R113 ;  /* 0x00000018ff007819 */ /* 0x000fe20000011471 */
[----:B------:R-:W-:Y:S01]  /*81f0*/  IMAD R47, R93, R82, R47 ;  /* 0x000000525d2f7224 */ /* 0x000fe200078e022f */
[----:B------:R-:W-:Y:S01]  /*8200*/  IADD3 R76, PT, PT, R76, 0x1, RZ ;  /* 0x000000014c4c7810 */ /* 0x000fe20007ffe0ff */
[C---:B------:R-:W-:Y:S02]  /*8210*/  IMAD R46, R78.reuse, R50, RZ ;  /* 0x000000324e2e7224 */ /* 0x040fe400078e02ff */
        /* <DEDUP_REMOVED lines=8> */
[----:B------:R-:W-:Y:S02]  /*82a0*/  IMAD.MOV.U32 R3, RZ, RZ, R111 ;  /* 0x000000ffff037224 */ /* 0x000fe400078e006f */
[-C--:B------:R-:W-:Y:S02]  /*82b0*/  IMAD R51, R94, R82.reuse, R51 ;  /* 0x000000525e337224 */ /* 0x080fe400078e0233 */
[----:B------:R-:W-:Y:S01]  /*82c0*/  IMAD R48, R3, R82, R48 ;  /* 0x0000005203307224 */ /* 0x000fe200078e0230 */
[----:B------:R-:W-:Y:S01]  /*82d0*/  SHF.R.S32.HI R3, RZ, 0x18, R109 ;  /* 0x00000018ff037819 */ /* 0x000fe2000001146d */
[C---:B------:R-:W-:Y:S01]  /*82e0*/  IMAD R50, R78.reuse, R54, RZ ;  /* 0x000000364e327224 */ /* 0x040fe200078e02ff */
[----:B------:R-:W-:Y:S01]  /*82f0*/  I2IP.S8.S32.SAT R35, R51, R46, RZ ;  /* 0x0000002e33237239 */ /* 0x000fe200000014ff */
[----:B------:R-:W-:Y:S02]  /*8300*/  IMAD R55, R78, R55, RZ ;  /* 0x000000374e377224 */ /* 0x000fe400078e02ff */
[----:B------:R-:W-:Y:S01]  /*8310*/  IMAD R49, R0, R82, R49 ;  /* 0x0000005200317224 */ /* 0x000fe200078e0231 */
[----:B------:R-:W-:Y:S01]  /*8320*/  I2IP.S8.S32.SAT R35, R45, R44, R35 ;  /* 0x0000002c2d237239 */ /* 0x000fe20000001423 */
[-C--:B------:R-:W-:Y:S01]  /*8330*/  IMAD R50, R3, R82.reuse, R50 ;  /* 0x0000005203327224 */ /* 0x080fe200078e0232 */
[----:B------:R-:W-:Y:S01]  /*8340*/  SHF.R.S32.HI R0, RZ, 0x18, R107 ;  /* 0x00000018ff007819 */ /* 0x000fe2000001146b */
[----:B------:R-:W-:Y:S01]  /*8350*/  IMAD R55, R95, R82, R55 ;  /* 0x000000525f377224 */ /* 0x000fe200078e0237 */
[----:B------:R-:W-:Y:S01]  /*8360*/  SHF.R.S32.HI R3, RZ, 0x18, R106 ;  /* 0x00000018ff037819 */ /* 0x000fe2000001146a */
        /* <DEDUP_REMOVED lines=11> */
[----:B------:R-:W-:Y:S01]  /*8420*/  SHF.R.S32.HI R3, RZ, 0x18, R103 ;  /* 0x00000018ff037819 */ /* 0x000fe20000011467 */
[----:B------:R-:W-:Y:S02]  /*8430*/  IMAD R58, R78, R62, RZ ;  /* 0x0000003e4e3a7224 */ /* 0x000fe400078e02ff */
[----:B------:R-:W-:Y:S01]  /*8440*/  IMAD R56, R5, R82, R56 ;  /* 0x0000005205387224 */ /* 0x000fe200078e0238 */
[----:B------:R-:W-:Y:S01]  /*8450*/  MOV R5, R102 ;  /* 0x0000006600057202 */ /* 0x000fe20000000f00 */
[----:B------:R-:W-:Y:S01]  /*8460*/  IMAD R57, R0, R82, R57 ;  /* 0x0000005200397224 */ /* 0x000fe200078e0239 */
[----:B------:R-:W-:Y:S01]  /*8470*/  SHF.R.S32.HI R0, RZ, 0x18, R101 ;  /* 0x00000018ff007819 */ /* 0x000fe20000011465 */
[C---:B------:R-:W-:Y:S01]  /*8480*/  IMAD R63, R78.reuse, R63, RZ ;  /* 0x0000003f4e3f7224 */ /* 0x040fe200078e02ff */
[----:B------:R-:W-:Y:S01]  /*8490*/  I2IP.S8.S32.SAT R54, R59, R54, RZ ;  /* 0x000000363b367239 */ /* 0x000fe200000014ff */
[-C--:B------:R-:W-:Y:S01]  /*84a0*/  IMAD R58, R3, R82.reuse, R58 ;  /* 0x00000052033a7224 */ /* 0x080fe200078e023a */
[----:B------:R-:W-:Y:S01]  /*84b0*/  SHF.R.S32.HI R3, RZ, 0x18, R100 ;  /* 0x00000018ff037819 */ /* 0x000fe20000011464 */
[----:B------:R-:W-:Y:S01]  /*84c0*/  IMAD R63, R97, R82, R63 ;  /* 0x00000052613f7224 */ /* 0x000fe200078e023f */
[----:B------:R-:W-:Y:S01]  /*84d0*/  I2IP.S8.S32.SAT R49, R53, R52, R54 ;  /* 0x0000003435317239 */ /* 0x000fe20000001436 */
        /* <DEDUP_REMOVED lines=19> */
[----:B------:R-:W-:Y:S02]  /*8610*/  UIADD3 UR8, UP0, UPT, UR52, 0x680, URZ ;  /* 0x0000068034087890 */ /* 0x000fe4000ff1e0ff */
[----:B------:R-:W-:Y:S02]  /*8620*/  UIADD3 UR5, UPT, UPT, UR41, 0x40, URZ ;  /* 0x0000004029057890 */ /* 0x000fe4000fffe0ff */
[----:B------:R-:W-:Y:S02]  /*8630*/  UIADD3 UR4, UPT, UPT, UR49, 0x6200, URZ ;  /* 0x0000620031047890 */ /* 0x000fe4000fffe0ff */
[----:B------:R-:W-:Y:S01]  /*8640*/  UIADD3.X UR9, UPT, UPT, URZ, UR53, URZ, UP0, !UPT ;  /* 0x00000035ff097290 */ /* 0x000fe200087fe4ff */
[----:B------:R-:W-:Y:S01]  /*8650*/  UMOV UR6, UR42 ;  /* 0x0000002a00067c82 */ /* 0x000fe20008000000 */
[----:B------:R-:W-:Y:S07]  /*8660*/  UMOV UR7, UR36 ;  /* 0x0000002400077c82 */ /* 0x000fee0008000000 */
[----:B------:R2:W-:Y:S01]  /*8670*/  UTMASTG.3D [UR4], [UR8] ;  /* 0x00000004080073b5 */ /* 0x0005e20008010000 */
[----:B------:R0:W-:Y:S01]  /*8680*/  UTMACMDFLUSH ;  /* 0x00000000000079b7 */ /* 0x0001e20000000000 */
[----:B--2---:R-:W-:Y:S04]  /*8690*/  DEPBAR.LE SB0, 0x1 ;  /* 0x000080400000791a */ /* 0x004fe80000000000 */
.L_x_112:
[----:B------:R-:W-:Y:S05]  /*86a0*/  BSYNC.RECONVERGENT B0 ;  /* 0x0000000000007941 */ /* 0x000fea0003800200 */
.L_x_111:
[----:B------:R-:W-:Y:S01]  /*86b0*/  BAR.SYNC.DEFER_BLOCKING 0x1, 0x80 ;  /* 0x0042000000007b1d */ /* 0x000fe20000010000 */
[----:B------:R-:W-:Y:S01]  /*86c0*/  ISETP.NE.AND P2, PT, R168, RZ, PT ;  /* 0x000000ffa800720c */ /* 0x000fe20003f45270 */
[----:B------:R-:W-:Y:S01]  /*86d0*/  IMAD.IADD R20, R75, 0x1, R150 ;  /* 0x000000014b147824 */ /* 0x000fe200078e0296 */
[----:B------:R-:W-:Y:S01]  /*86e0*/  ISETP.NE.AND P0, PT, R169, 0x2, PT ;  /* 0x00000002a900780c */ /* 0x000fe20003f05270 */
[----:B------:R-:W-:Y:S01]  /*86f0*/  IMAD.IADD R21, R77, 0x1, R152 ;  /* 0x000000014d157824 */ /* 0x000fe200078e0298 */
[----:B------:R-:W-:Y:S02]  /*8700*/  ISETP.NE.AND P1, PT, R76, 0x4, PT ;  /* 0x000000044c00780c */ /* 0x000fe40003f25270 */
[----:B------:R-:W-:Y:S02]  /*8710*/  SEL R0, RZ, 0x1, P0 ;  /* 0x00000001ff007807 */ /* 0x000fe40000000000 */
[----:B------:R-:W-:Y:S02]  /*8720*/  SEL R3, RZ, 0x1, P1 ;  /* 0x00000001ff037807 */ /* 0x000fe40000800000 */
[----:B------:R-:W-:Y:S02]  /*8730*/  LOP3.LUT R161, R161, R0, RZ, 0x3c, !PT ;  /* 0x00000000a1a17212 */ /* 0x000fe400078e3cff */
[----:B------:R-:W-:Y:S02]  /*8740*/  LOP3.LUT R162, R162, R3, RZ, 0x3c, !PT ;  /* 0x00000003a2a27212 */ /* 0x000fe400078e3cff */
[----:B------:R-:W-:Y:S02]  /*8750*/  @P2 R2UR UR36, R158 ;  /* 0x000000009e2422ca */ /* 0x000fe400000e0000 */
[----:B------:R-:W-:Y:S02]  /*8760*/  SEL R169, R169, RZ, P0 ;  /* 0x000000ffa9a97207 */ /* 0x000fe40000000000 */
[----:B------:R-:W-:Y:S01]  /*8770*/  SEL R76, R76, RZ, P1 ;  /* 0x000000ff4c4c7207 */ /* 0x000fe20000800000 */
[----:B------:R-:W-:Y:S10]  /*8780*/  @P2 BRA `(.L_x_113) ;  /* 0xffffffc400842947 */ /* 0x000ff4000383ffff */
[----:B------:R-:W-:Y:S05]  /*8790*/  EXIT ;  /* 0x000000000000794d */ /* 0x000fea0003800000 */
.L_x_20:
[----:B--2---:R2:W1:Y:S02]  /*87a0*/  SYNCS.PHASECHK.TRANS64.TRYWAIT P0, [R3+URZ+0x160], R2 ;  /* 0x00016002030075a7 */ /* 0x00446400080011ff */
[----:B-1----:R-:W-:Y:S05]  /*87b0*/  @!P0 NANOSLEEP.SYNCS 0x989680 ;  /* 0x009896800000895d */ /* 0x002fea0003900000 */
[----:B------:R-:W1:Y:S02]  /*87c0*/  @!P0 SYNCS.PHASECHK.TRANS64 P0, [R3+URZ+0x160], R2 ;  /* 0x00016002030085a7 */ /* 0x000e6400080010ff */
[----:B-1----:R-:W-:Y:S05]  /*87d0*/  @!P0 BRA `(.L_x_20) ;  /* 0xfffffffc00f08947 */ /* 0x002fea000383ffff */
[----:B------:R-:W-:Y:S05]  /*87e0*/  BRA `(.L_x_114) ;  /* 0xffffff8c00bc7947 */ /* 0x000fea000383ffff */
.L_x_23:
[----:B-1----:R-:W-:-:S07]  /*87f0*/  MOV R2, UR33 ;  /* 0x0000002100027c02 */ /* 0x002fce0008000f00 */
.L_x_115:
[----:B-1----:R1:W2:Y:S02]  /*8800*/  SYNCS.PHASECHK.TRANS64.TRYWAIT P0, [R2+URZ+0x60], R5 ;  /* 0x00006005020075a7 */ /* 0x0022a400080011ff */
[----:B--2---:R-:W-:Y:S05]  /*8810*/  @!P0 NANOSLEEP.SYNCS 0x989680 ;  /* 0x009896800000895d */ /* 0x004fea0003900000 */
[----:B------:R-:W2:Y:S02]  /*8820*/  @!P0 SYNCS.PHASECHK.TRANS64 P0, [R2+URZ+0x60], R5 ;  /* 0x00006005020085a7 */ /* 0x000ea400080010ff */
[----:B--2---:R-:W-:Y:S05]  /*8830*/  @!P0 BRA `(.L_x_115) ;  /* 0xfffffffc00f08947 */ /* 0x004fea000383ffff */
[----:B------:R-:W-:Y:S05]  /*8840*/  BRA `(.L_x_22) ;  /* 0xffffff90000c7947 */ /* 0x000fea000383ffff */
.L_x_29:
[----:B-1----:R-:W-:-:S07]  /*8850*/  MOV R2, UR17 ;  /* 0x0000001100027c02 */ /* 0x002fce0008000f00 */
.L_x_116:
[----:B-1----:R1:W2:Y:S02]  /*8860*/  SYNCS.PHASECHK.TRANS64.TRYWAIT P0, [R2+URZ+0x60], R5 ;  /* 0x00006005020075a7 */ /* 0x0022a400080011ff */
[----:B--2---:R-:W-:Y:S05]  /*8870*/  @!P0 NANOSLEEP.SYNCS 0x989680 ;  /* 0x009896800000895d */ /* 0x004fea0003900000 */
[----:B------:R-:W2:Y:S02]  /*8880*/  @!P0 SYNCS.PHASECHK.TRANS64 P0, [R2+URZ+0x60], R5 ;  /* 0x00006005020085a7 */ /* 0x000ea400080010ff */
[----:B--2---:R-:W-:Y:S05]  /*8890*/  @!P0 BRA `(.L_x_116) ;  /* 0xfffffffc00f08947 */ /* 0x004fea000383ffff */
[----:B------:R-:W-:Y:S05]  /*88a0*/  BRA `(.L_x_28) ;  /* 0xffffff9000b07947 */ /* 0x000fea000383ffff */
.L_x_33:
[----:B-1----:R1:W2:Y:S02]  /*88b0*/  SYNCS.PHASECHK.TRANS64.TRYWAIT P0, [R2+URZ+0xf0], R3 ;  /* 0x0000f003020075a7 */ /* 0x0022a400080011ff */
[----:B--2---:R-:W-:Y:S05]  /*88c0*/  @!P0 NANOSLEEP.SYNCS 0x989680 ;  /* 0x009896800000895d */ /* 0x004fea0003900000 */
[----:B------:R-:W2:Y:S02]  /*88d0*/  @!P0 SYNCS.PHASECHK.TRANS64 P0, [R2+URZ+0xf0], R3 ;  /* 0x0000f003020085a7 */ /* 0x000ea400080010ff */
[----:B--2---:R-:W-:Y:S05]  /*88e0*/  @!P0 BRA `(.L_x_33) ;  /* 0xfffffffc00f08947 */ /* 0x004fea000383ffff */
[----:B------:R-:W-:Y:S05]  /*88f0*/  BRA `(.L_x_117) ;  /* 0xffffff94003c7947 */ /* 0x000fea000383ffff */
.L_x_37:
[----:B----4-:R-:W-:-:S07]  /*8900*/  MOV R0, UR5 ;  /* 0x0000000500007c02 */ /* 0x010fce0008000f00 */
.L_x_118:
[----:B-1----:R1:W2:Y:S02]  /*8910*/  SYNCS.PHASECHK.TRANS64.TRYWAIT P0, [R0+URZ], R3 ;  /* 0x00000003000075a7 */ /* 0x0022a400080011ff */
[----:B--2---:R-:W-:Y:S05]  /*8920*/  @!P0 NANOSLEEP.SYNCS 0x989680 ;  /* 0x009896800000895d */ /* 0x004fea0003900000 */
[----:B------:R-:W2:Y:S02]  /*8930*/  @!P0 SYNCS.PHASECHK.TRANS64 P0, [R0+URZ], R3 ;  /* 0x00000003000085a7 */ /* 0x000ea400080010ff */
[----:B--2---:R-:W-:Y:S05]  /*8940*/  @!P0 BRA `(.L_x_118) ;  /* 0xfffffffc00f08947 */ /* 0x004fea000383ffff */
[----:B------:R-:W-:Y:S05]  /*8950*/  BRA `(.L_x_119) ;  /* 0xffffff9800ac7947 */ /* 0x000fea000383ffff */
.L_x_38:
[----:B----4-:R-:W-:-:S07]  /*8960*/  MOV R0, UR5 ;  /* 0x0000000500007c02 */ /* 0x010fce0008000f00 */
.L_x_120:
[----:B-1----:R1:W2:Y:S02]  /*8970*/  SYNCS.PHASECHK.TRANS64.TRYWAIT P0, [R0+URZ], R3 ;  /* 0x00000003000075a7 */ /* 0x0022a400080011ff */
[----:B--2---:R-:W-:Y:S05]  /*8980*/  @!P0 NANOSLEEP.SYNCS 0x989680 ;  /* 0x009896800000895d */ /* 0x004fea0003900000 */
[----:B------:R-:W2:Y:S02]  /*8990*/  @!P0 SYNCS.PHASECHK.TRANS64 P0, [R0+URZ], R3 ;  /* 0x00000003000085a7 */ /* 0x000ea400080010ff */
[----:B--2---:R-:W-:Y:S05]  /*89a0*/  @!P0 BRA `(.L_x_120) ;  /* 0xfffffffc00f08947 */ /* 0x004fea000383ffff */
[----:B------:R-:W-:Y:S05]  /*89b0*/  BRA `(.L_x_121) ;  /* 0xffffff9800b87947 */ /* 0x000fea000383ffff */
.L_x_39:
[----:B----4-:R-:W-:-:S07]  /*89c0*/  MOV R0, UR5 ;  /* 0x0000000500007c02 */ /* 0x010fce0008000f00 */
.L_x_122:
[----:B-1----:R1:W2:Y:S02]  /*89d0*/  SYNCS.PHASECHK.TRANS64.TRYWAIT P0, [R0+URZ], R3 ;  /* 0x00000003000075a7 */ /* 0x0022a400080011ff */
[----:B--2---:R-:W-:Y:S05]  /*89e0*/  @!P0 NANOSLEEP.SYNCS 0x989680 ;  /* 0x009896800000895d */ /* 0x004fea0003900000 */
[----:B------:R-:W2:Y:S02]  /*89f0*/  @!P0 SYNCS.PHASECHK.TRANS64 P0, [R0+URZ], R3 ;  /* 0x00000003000085a7 */ /* 0x000ea400080010ff */
[----:B--2---:R-:W-:Y:S05]  /*8a00*/  @!P0 BRA `(.L_x_122) ;  /* 0xfffffffc00f08947 */ /* 0x004fea000383ffff */
[----:B------:R-:W-:Y:S05]  /*8a10*/  BRA `(.L_x_123) ;  /* 0xffffff9800c47947 */ /* 0x000fea000383ffff */
.L_x_40:
[----:B----4-:R-:W-:-:S07]  /*8a20*/  MOV R0, UR5 ;  /* 0x0000000500007c02 */ /* 0x010fce0008000f00 */
.L_x_124:
[----:B-1----:R1:W2:Y:S02]  /*8a30*/  SYNCS.PHASECHK.TRANS64.TRYWAIT P0, [R0+URZ], R3 ;  /* 0x00000003000075a7 */ /* 0x0022a400080011ff */
[----:B--2---:R-:W-:Y:S05]  /*8a40*/  @!P0 NANOSLEEP.SYNCS 0x989680 ;  /* 0x009896800000895d */ /* 0x004fea0003900000 */
[----:B------:R-:W2:Y:S02]  /*8a50*/  @!P0 SYNCS.PHASECHK.TRANS64 P0, [R0+URZ], R3 ;  /* 0x00000003000085a7 */ /* 0x000ea400080010ff */
[----:B--2---:R-:W-:Y:S05]  /*8a60*/  @!P0 BRA `(.L_x_124) ;  /* 0xfffffffc00f08947 */ /* 0x004fea000383ffff */
[----:B------:R-:W-:Y:S05]  /*8a70*/  BRA `(.L_x_125) ;  /* 0xffffff9800d07947 */ /* 0x000fea000383ffff */
.L_x_41:
[----:B----4-:R-:W-:-:S07]  /*8a80*/  MOV R0, UR5 ;  /* 0x0000000500007c02 */ /* 0x010fce0008000f00 */
.L_x_126:
[----:B-1----:R1:W2:Y:S02]  /*8a90*/  SYNCS.PHASECHK.TRANS64.TRYWAIT P0, [R0+URZ], R3 ;  /* 0x00000003000075a7 */ /* 0x0022a400080011ff */
[----:B--2---:R-:W-:Y:S05]  /*8aa0*/  @!P0 NANOSLEEP.SYNCS 0x989680 ;  /* 0x009896800000895d */ /* 0x004fea0003900000 */
[----:B------:R-:W2:Y:S02]  /*8ab0*/  @!P0 SYNCS.PHASECHK.TRANS64 P0, [R0+URZ], R3 ;  /* 0x00000003000085a7 */ /* 0x000ea400080010ff */
[----:B--2---:R-:W-:Y:S05]  /*8ac0*/  @!P0 BRA `(.L_x_126) ;  /* 0xfffffffc00f08947 */ /* 0x004fea000383ffff */
[----:B------:R-:W-:Y:S05]  /*8ad0*/  BRA `(.L_x_127) ;  /* 0xffffff9800dc7947 */ /* 0x000fea000383ffff */
.L_x_42:
[----:B----4-:R-:W-:-:S07]  /*8ae0*/  MOV R0, UR5 ;  /* 0x0000000500007c02 */ /* 0x010fce0008000f00 */
.L_x_128:
[----:B-1----:R1:W2:Y:S02]  /*8af0*/  SYNCS.PHASECHK.TRANS64.TRYWAIT P0, [R0+URZ], R3 ;  /* 0x00000003000075a7 */ /* 0x0022a400080011ff */
[----:B--2---:R-:W-:Y:S05]  /*8b00*/  @!P0 NANOSLEEP.SYNCS 0x989680 ;  /* 0x009896800000895d */ /* 0x004fea0003900000 */
[----:B------:R-:W2:Y:S02]  /*8b10*/  @!P0 SYNCS.PHASECHK.TRANS64 P0, [R0+URZ], R3 ;  /* 0x00000003000085a7 */ /* 0x000ea400080010ff */
[----:B--2---:R-:W-:Y:S05]  /*8b20*/  @!P0 BRA `(.L_x_128) ;  /* 0xfffffffc00f08947 */ /* 0x004fea000383ffff */
[----:B------:R-:W-:Y:S05]  /*8b30*/  BRA `(.L_x_129) ;  /* 0xffffff9800e87947 */ /* 0x000fea000383ffff */
.L_x_43:
[----:B----4-:R-:W-:-:S07]  /*8b40*/  MOV R0, UR5 ;  /* 0x0000000500007c02 */ /* 0x010fce0008000f00 */
.L_x_130:
[----:B-1----:R1:W2:Y:S02]  /*8b50*/  SYNCS.PHASECHK.TRANS64.TRYWAIT P0, [R0+URZ], R3 ;  /* 0x00000003000075a7 */ /* 0x0022a400080011ff */
[----:B--2---:R-:W-:Y:S05]  /*8b60*/  @!P0 NANOSLEEP.SYNCS 0x989680 ;  /* 0x009896800000895d */ /* 0x004fea0003900000 */
[----:B------:R-:W2:Y:S02]  /*8b70*/  @!P0 SYNCS.PHASECHK.TRANS64 P0, [R0+URZ], R3 ;  /* 0x00000003000085a7 */ /* 0x000ea400080010ff */
[----:B--2---:R-:W-:Y:S05]  /*8b80*/  @!P0 BRA `(.L_x_130) ;  /* 0xfffffffc00f08947 */ /* 0x004fea000383ffff */
[----:B------:R-:W-:Y:S05]  /*8b90*/  BRA `(.L_x_131) ;  /* 0xffffff9800f47947 */ /* 0x000fea000383ffff */
.L_x_44:
[----:B----4-:R-:W-:-:S07]  /*8ba0*/  MOV R0, UR5 ;  /* 0x0000000500007c02 */ /* 0x010fce0008000f00 */
.L_x_132:
[----:B-1----:R1:W2:Y:S02]  /*8bb0*/  SYNCS.PHASECHK.TRANS64.TRYWAIT P0, [R0+URZ], R3 ;  /* 0x00000003000075a7 */ /* 0x0022a400080011ff */
[----:B--2---:R-:W-:Y:S05]  /*8bc0*/  @!P0 NANOSLEEP.SYNCS 0x989680 ;  /* 0x009896800000895d */ /* 0x004fea0003900000 */
[----:B------:R-:W2:Y:S02]  /*8bd0*/  @!P0 SYNCS.PHASECHK.TRANS64 P0, [R0+URZ], R3 ;  /* 0x00000003000085a7 */ /* 0x000ea400080010ff */
[----:B--2---:R-:W-:Y:S05]  /*8be0*/  @!P0 BRA `(.L_x_132) ;  /* 0xfffffffc00f08947 */ /* 0x004fea000383ffff */
[----:B------:R-:W-:Y:S05]  /*8bf0*/  BRA `(.L_x_133) ;  /* 0xffffff9c00007947 */ /* 0x000fea000383ffff */
.L_x_45:
[----:B----4-:R-:W-:-:S07]  /*8c00*/  MOV R0, UR5 ;  /* 0x0000000500007c02 */ /* 0x010fce0008000f00 */
.L_x_134:
[----:B-1----:R1:W2:Y:S02]  /*8c10*/  SYNCS.PHASECHK.TRANS64.TRYWAIT P0, [R0+URZ], R3 ;  /* 0x00000003000075a7 */ /* 0x0022a400080011ff */
[----:B--2---:R-:W-:Y:S05]  /*8c20*/  @!P0 NANOSLEEP.SYNCS 0x989680 ;  /* 0x009896800000895d */ /* 0x004fea0003900000 */
[----:B------:R-:W2:Y:S02]  /*8c30*/  @!P0 SYNCS.PHASECHK.TRANS64 P0, [R0+URZ], R3 ;  /* 0x00000003000085a7 */ /* 0x000ea400080010ff */
[----:B--2---:R-:W-:Y:S05]  /*8c40*/  @!P0 BRA `(.L_x_134) ;  /* 0xfffffffc00f08947 */ /* 0x004fea000383ffff */
[----:B------:R-:W-:Y:S05]  /*8c50*/  BRA `(.L_x_135) ;  /* 0xffffff9c000c7947 */ /* 0x000fea000383ffff */
.L_x_46:
[----:B----4-:R-:W-:-:S07]  /*8c60*/  MOV R0, UR5 ;  /* 0x0000000500007c02 */ /* 0x010fce0008000f00 */
.L_x_136:
[----:B-1----:R1:W2:Y:S02]  /*8c70*/  SYNCS.PHASECHK.TRANS64.TRYWAIT P0, [R0+URZ], R3 ;  /* 0x00000003000075a7 */ /* 0x0022a400080011ff */
[----:B--2---:R-:W-:Y:S05]  /*8c80*/  @!P0 NANOSLEEP.SYNCS 0x989680 ;  /* 0x009896800000895d */ /* 0x004fea0003900000 */
[----:B------:R-:W2:Y:S02]  /*8c90*/  @!P0 SYNCS.PHASECHK.TRANS64 P0, [R0+URZ], R3 ;  /* 0x00000003000085a7 */ /* 0x000ea400080010ff */
[----:B--2---:R-:W-:Y:S05]  /*8ca0*/  @!P0 BRA `(.L_x_136) ;  /* 0xfffffffc00f08947 */ /* 0x004fea000383ffff */
[----:B------:R-:W-:Y:S05]  /*8cb0*/  BRA `(.L_x_137) ;  /* 0xffffff9c00187947 */ /* 0x000fea000383ffff */
.L_x_47:
[----:B----4-:R-:W-:-:S07]  /*8cc0*/  MOV R0, UR5 ;  /* 0x0000000500007c02 */ /* 0x010fce0008000f00 */
.L_x_138:
[----:B-1----:R1:W2:Y:S02]  /*8cd0*/  SYNCS.PHASECHK.TRANS64.TRYWAIT P0, [R0+URZ], R3 ;  /* 0x00000003000075a7 */ /* 0x0022a400080011ff */
[----:B--2---:R-:W-:Y:S05]  /*8ce0*/  @!P0 NANOSLEEP.SYNCS 0x989680 ;  /* 0x009896800000895d */ /* 0x004fea0003900000 */
[----:B------:R-:W2:Y:S02]  /*8cf0*/  @!P0 SYNCS.PHASECHK.TRANS64 P0, [R0+URZ], R3 ;  /* 0x00000003000085a7 */ /* 0x000ea400080010ff */
[----:B--2---:R-:W-:Y:S05]  /*8d00*/  @!P0 BRA `(.L_x_138) ;  /* 0xfffffffc00f08947 */ /* 0x004fea000383ffff */
[----:B------:R-:W-:Y:S05]  /*8d10*/  BRA `(.L_x_139) ;  /* 0xffffff9c00247947 */ /* 0x000fea000383ffff */
.L_x_50:
[----:B-1----:R1:W2:Y:S02]  /*8d20*/  SYNCS.PHASECHK.TRANS64.TRYWAIT P0, [R0+URZ+0x150], R5 ;  /* 0x00015005000075a7 */ /* 0x0022a400080011ff */
[----:B--2---:R-:W-:Y:S05]  /*8d30*/  @!P0 NANOSLEEP.SYNCS 0x989680 ;  /* 0x009896800000895d */ /* 0x004fea0003900000 */
[----:B------:R-:W2:Y:S02]  /*8d40*/  @!P0 SYNCS.PHASECHK.TRANS64 P0, [R0+URZ+0x150], R5 ;  /* 0x00015005000085a7 */ /* 0x000ea400080010ff */
[----:B--2---:R-:W-:Y:S05]  /*8d50*/  @!P0 BRA `(.L_x_50) ;  /* 0xfffffffc00f08947 */ /* 0x004fea000383ffff */
[----:B------:R-:W-:Y:S05]  /*8d60*/  BRA `(.L_x_140) ;  /* 0xffffff9c00807947 */ /* 0x000fea000383ffff */
.L_x_51:
[----:B------:R-:W-:-:S07]  /*8d70*/  MOV R0, UR5 ;  /* 0x0000000500007c02 */ /* 0x000fce0008000f00 */
.L_x_141:
[----:B-1----:R1:W2:Y:S02]  /*8d80*/  SYNCS.PHASECHK.TRANS64.TRYWAIT P0, [R0+URZ+0x100], R5 ;  /* 0x00010005000075a7 */ /* 0x0022a400080011ff */
[----:B--2---:R-:W-:Y:S05]  /*8d90*/  @!P0 NANOSLEEP.SYNCS 0x989680 ;  /* 0x009896800000895d */ /* 0x004fea0003900000 */
[----:B------:R-:W2:Y:S02]  /*8da0*/  @!P0 SYNCS.PHASECHK.TRANS64 P0, [R0+URZ+0x100], R5 ;  /* 0x00010005000085a7 */ /* 0x000ea400080010ff */
[----:B--2---:R-:W-:Y:S05]  /*8db0*/  @!P0 BRA `(.L_x_141) ;  /* 0xfffffffc00f08947 */ /* 0x004fea000383ffff */
[----:B------:R-:W-:Y:S05]  /*8dc0*/  BRA `(.L_x_142) ;  /* 0xffffff9c00907947 */ /* 0x000fea000383ffff */
.L_x_52:
[----:B-1----:R1:W2:Y:S02]  /*8dd0*/  SYNCS.PHASECHK.TRANS64.TRYWAIT P1, [R0+URZ+0xf0], R5 ;  /* 0x0000f005000075a7 */ /* 0x0022a400080211ff */
[----:B--2---:R-:W-:Y:S05]  /*8de0*/  @!P1 NANOSLEEP.SYNCS 0x989680 ;  /* 0x009896800000995d */ /* 0x004fea0003900000 */
[----:B------:R-:W2:Y:S02]  /*8df0*/  @!P1 SYNCS.PHASECHK.TRANS64 P1, [R0+URZ+0xf0], R5 ;  /* 0x0000f005000095a7 */ /* 0x000ea400080210ff */
[----:B--2---:R-:W-:Y:S05]  /*8e00*/  @!P1 BRA `(.L_x_52) ;  /* 0xfffffffc00f09947 */ /* 0x004fea000383ffff */
[----:B------:R-:W-:Y:S05]  /*8e10*/  BRA `(.L_x_143) ;  /* 0xffffff9c00c07947 */ /* 0x000fea000383ffff */
.L_x_55:
[----:B------:R-:W-:-:S07]  /*8e20*/  MOV R0, UR5 ;  /* 0x0000000500007c02 */ /* 0x000fce0008000f00 */
.L_x_144:
[----:B-1----:R1:W2:Y:S02]  /*8e30*/  SYNCS.PHASECHK.TRANS64.TRYWAIT P0, [R0+URZ+0x100], R3 ;  /* 0x00010003000075a7 */ /* 0x0022a400080011ff */
[----:B--2---:R-:W-:Y:S05]  /*8e40*/  @!P0 NANOSLEEP.SYNCS 0x989680 ;  /* 0x009896800000895d */ /* 0x004fea0003900000 */
[----:B------:R-:W2:Y:S02]  /*8e50*/  @!P0 SYNCS.PHASECHK.TRANS64 P0, [R0+URZ+0x100], R3 ;  /* 0x00010003000085a7 */ /* 0x000ea400080010ff */
[----:B--2---:R-:W-:Y:S05]  /*8e60*/  @!P0 BRA `(.L_x_144) ;  /* 0xfffffffc00f08947 */ /* 0x004fea000383ffff */
[----:B------:R-:W-:Y:S05]  /*8e70*/  BRA `(.L_x_54) ;  /* 0xffffffa000147947 */ /* 0x000fea000383ffff */
.L_x_62:
[----:B-1----:R1:W2:Y:S02]  /*8e80*/  SYNCS.PHASECHK.TRANS64.TRYWAIT P1, [R0+URZ+0xf0], R5 ;  /* 0x0000f005000075a7 */ /* 0x0022a400080211ff */
[----:B--2---:R-:W-:Y:S05]  /*8e90*/  @!P1 NANOSLEEP.SYNCS 0x989680 ;  /* 0x009896800000995d */ /* 0x004fea0003900000 */
[----:B------:R-:W2:Y:S02]  /*8ea0*/  @!P1 SYNCS.PHASECHK.TRANS64 P1, [R0+URZ+0xf0], R5 ;  /* 0x0000f005000095a7 */ /* 0x000ea400080210ff */
[----:B--2---:R-:W-:Y:S05]  /*8eb0*/  @!P1 BRA `(.L_x_62) ;  /* 0xfffffffc00f09947 */ /* 0x004fea000383ffff */
[----:B------:R-:W-:Y:S05]  /*8ec0*/  BRA `(.L_x_145) ;  /* 0xffffffa4006c7947 */ /* 0x000fea000383ffff */
.L_x_63:
[----:B------:R-:W-:-:S07]  /*8ed0*/  MOV R3, UR8 ;  /* 0x0000000800037c02 */ /* 0x000fce0008000f00 */
.L_x_146:
[----:B-1----:R1:W2:Y:S02]  /*8ee0*/  SYNCS.PHASECHK.TRANS64.TRYWAIT P0, [R3+URZ+0x130], R0 ;  /* 0x00013000030075a7 */ /* 0x0022a400080011ff */
[----:B--2---:R-:W-:Y:S05]  /*8ef0*/  @!P0 NANOSLEEP.SYNCS 0x989680 ;  /* 0x009896800000895d */ /* 0x004fea0003900000 */
[----:B------:R-:W2:Y:S02]  /*8f00*/  @!P0 SYNCS.PHASECHK.TRANS64 P0, [R3+URZ+0x130], R0 ;  /* 0x00013000030085a7 */ /* 0x000ea400080010ff */
[----:B--2---:R-:W-:Y:S05]  /*8f10*/  @!P0 BRA `(.L_x_146) ;  /* 0xfffffffc00f08947 */ /* 0x004fea000383ffff */
[----:B------:R-:W-:Y:S05]  /*8f20*/  BRA `(.L_x_147) ;  /* 0xffffffa400a47947 */ /* 0x000fea000383ffff */
.L_x_66:
[----:B------:R-:W-:Y:S07]  /*8f30*/  MOV R0, UR7 ;  /* 0x0000000700007c02 */ /* 0x000fee0008000f00 */
.L_x_148:
[----:B-1----:R1:W2:Y:S02]  /*8f40*/  SYNCS.PHASECHK.TRANS64.TRYWAIT P0, [R0+URZ], R3 ;  /* 0x00000003000075a7 */ /* 0x0022a400080011ff */
[----:B--2---:R-:W-:Y:S05]  /*8f50*/  @!P0 NANOSLEEP.SYNCS 0x989680 ;  /* 0x009896800000895d */ /* 0x004fea0003900000 */
[----:B------:R-:W2:Y:S02]  /*8f60*/  @!P0 SYNCS.PHASECHK.TRANS64 P0, [R0+URZ], R3 ;  /* 0x00000003000085a7 */ /* 0x000ea400080010ff */
[----:B--2---:R-:W-:Y:S05]  /*8f70*/  @!P0 BRA `(.L_x_148) ;  /* 0xfffffffc00f08947 */ /* 0x004fea000383ffff */
[----:B------:R-:W-:Y:S05]  /*8f80*/  BRA `(.L_x_65) ;  /* 0xffffffa400c07947 */ /* 0x000fea000383ffff */
.L_x_69:
[----:B------:R-:W-:-:S07]  /*8f90*/  MOV R0, UR5 ;  /* 0x0000000500007c02 */ /* 0x000fce0008000f00 */
.L_x_149:
[----:B--2---:R2:W3:Y:S02]  /*8fa0*/  SYNCS.PHASECHK.TRANS64.TRYWAIT P0, [R0+URZ], R3 ;  /* 0x00000003000075a7 */ /* 0x0044e400080011ff */
[----:B---3--:R-:W-:Y:S05]  /*8fb0*/  @!P0 NANOSLEEP.SYNCS 0x989680 ;  /* 0x009896800000895d */ /* 0x008fea0003900000 */
[----:B------:R-:W3:Y:S02]  /*8fc0*/  @!P0 SYNCS.PHASECHK.TRANS64 P0, [R0+URZ], R3 ;  /* 0x00000003000085a7 */ /* 0x000ee400080010ff */
[----:B---3--:R-:W-:Y:S05]  /*8fd0*/  @!P0 BRA `(.L_x_149) ;  /* 0xfffffffc00f08947 */ /* 0x008fea000383ffff */
[----:B------:R-:W-:Y:S05]  /*8fe0*/  BRA `(.L_x_150) ;  /* 0xffffffa800747947 */ /* 0x000fea000383ffff */
.L_x_70:
[----:B------:R-:W-:-:S07]  /*8ff0*/  MOV R0, UR5 ;  /* 0x0000000500007c02 */ /* 0x000fce0008000f00 */
.L_x_151:
[----:B-1----:R1:W2:Y:S02]  /*9000*/  SYNCS.PHASECHK.TRANS64.TRYWAIT P0, [R0+URZ], R3 ;  /* 0x00000003000075a7 */ /* 0x0022a400080011ff */
[----:B--2---:R-:W-:Y:S05]  /*9010*/  @!P0 NANOSLEEP.SYNCS 0x989680 ;  /* 0x009896800000895d */ /* 0x004fea0003900000 */
[----:B------:R-:W2:Y:S02]  /*9020*/  @!P0 SYNCS.PHASECHK.TRANS64 P0, [R0+URZ], R3 ;  /* 0x00000003000085a7 */ /* 0x000ea400080010ff */
[----:B--2---:R-:W-:Y:S05]  /*9030*/  @!P0 BRA `(.L_x_151) ;  /* 0xfffffffc00f08947 */ /* 0x004fea000383ffff */
[----:B------:R-:W-:Y:S05]  /*9040*/  BRA `(.L_x_152) ;  /* 0xffffffa800807947 */ /* 0x000fea000383ffff */
.L_x_71:
[----:B------:R-:W-:-:S07]  /*9050*/  MOV R0, UR5 ;  /* 0x0000000500007c02 */ /* 0x000fce0008000f00 */
.L_x_153:
[----:B-1----:R1:W2:Y:S02]  /*9060*/  SYNCS.PHASECHK.TRANS64.TRYWAIT P0, [R0+URZ], R3 ;  /* 0x00000003000075a7 */ /* 0x0022a400080011ff */
[----:B--2---:R-:W-:Y:S05]  /*9070*/  @!P0 NANOSLEEP.SYNCS 0x989680 ;  /* 0x009896800000895d */ /* 0x004fea0003900000 */
[----:B------:R-:W2:Y:S02]  /*9080*/  @!P0 SYNCS.PHASECHK.TRANS64 P0, [R0+URZ], R3 ;  /* 0x00000003000085a7 */ /* 0x000ea400080010ff */
[----:B--2---:R-:W-:Y:S05]  /*9090*/  @!P0 BRA `(.L_x_153) ;  /* 0xfffffffc00f08947 */ /* 0x004fea000383ffff */
[----:B------:R-:W-:Y:S05]  /*90a0*/  BRA `(.L_x_154) ;  /* 0xffffffa8008c7947 */ /* 0x000fea000383ffff */
.L_x_72:
[----:B------:R-:W-:-:S07]  /*90b0*/  MOV R0, UR7 ;  /* 0x0000000700007c02 */ /* 0x000fce0008000f00 */
.L_x_155:
[----:B-1----:R1:W2:Y:S02]  /*90c0*/  SYNCS.PHASECHK.TRANS64.TRYWAIT P0, [R0+URZ], R3 ;  /* 0x00000003000075a7 */ /* 0x0022a400080011ff */
[----:B--2---:R-:W-:Y:S05]  /*90d0*/  @!P0 NANOSLEEP.SYNCS 0x989680 ;  /* 0x009896800000895d */ /* 0x004fea0003900000 */
[----:B------:R-:W2:Y:S02]  /*90e0*/  @!P0 SYNCS.PHASECHK.TRANS64 P0, [R0+URZ], R3 ;  /* 0x00000003000085a7 */ /* 0x000ea400080010ff */
[----:B--2---:R-:W-:Y:S05]  /*90f0*/  @!P0 BRA `(.L_x_155) ;  /* 0xfffffffc00f08947 */ /* 0x004fea000383ffff */
[----:B------:R-:W-:Y:S05]  /*9100*/  BRA `(.L_x_156) ;  /* 0xffffffa800987947 */ /* 0x000fea000383ffff */
.L_x_77:
[----:B--2---:R2:W3:Y:S02]  /*9110*/  SYNCS.PHASECHK.TRANS64.TRYWAIT P0, [R0+URZ+0xf0], R3 ;  /* 0x0000f003000075a7 */ /* 0x0044e400080011ff */
[----:B---3--:R-:W-:Y:S05]  /*9120*/  @!P0 NANOSLEEP.SYNCS 0x989680 ;  /* 0x009896800000895d */ /* 0x008fea0003900000 */
[----:B------:R-:W3:Y:S02]  /*9130*/  @!P0 SYNCS.PHASECHK.TRANS64 P0, [R0+URZ+0xf0], R3 ;  /* 0x0000f003000085a7 */ /* 0x000ee400080010ff */
[----:B---3--:R-:W-:Y:S05]  /*9140*/  @!P0 BRA `(.L_x_77) ;  /* 0xfffffffc00f08947 */ /* 0x008fea000383ffff */
[----:B------:R-:W-:Y:S05]  /*9150*/  BRA `(.L_x_157) ;  /* 0xffffffac009c7947 */ /* 0x000fea000383ffff */
.L_x_80:
[----:B------:R-:W-:Y:S07]  /*9160*/  MOV R0, UR7 ;  /* 0x0000000700007c02 */ /* 0x000fee0008000f00 */
.L_x_158:
[----:B--2---:R2:W3:Y:S02]  /*9170*/  SYNCS.PHASECHK.TRANS64.TRYWAIT P0, [R0+URZ+0xe8], R3 ;  /* 0x0000e803000075a7 */ /* 0x0044e400080011ff */
[----:B---3--:R-:W-:Y:S05]  /*9180*/  @!P0 NANOSLEEP.SYNCS 0x989680 ;  /* 0x009896800000895d */ /* 0x008fea0003900000 */
[----:B------:R-:W3:Y:S02]  /*9190*/  @!P0 SYNCS.PHASECHK.TRANS64 P0, [R0+URZ+0xe8], R3 ;  /* 0x0000e803000085a7 */ /* 0x000ee400080010ff */
[----:B---3--:R-:W-:Y:S05]  /*91a0*/  @!P0 BRA `(.L_x_158) ;  /* 0xfffffffc00f08947 */ /* 0x008fea000383ffff */
[----:B------:R-:W-:Y:S05]  /*91b0*/  BRA `(.L_x_79) ;  /* 0xffffffb0007c7947 */ /* 0x000fea000383ffff */
.L_x_83:
[----:B--2---:R-:W-:Y:S07]  /*91c0*/  MOV R3, UR7 ;  /* 0x0000000700037c02 */ /* 0x004fee0008000f00 */
.L_x_159:
[----:B-1----:R1:W2:Y:S02]  /*91d0*/  SYNCS.PHASECHK.TRANS64.TRYWAIT P0, [R3+URZ+0xd0], R12 ;  /* 0x0000d00c030075a7 */ /* 0x0022a400080011ff */
[----:B--2---:R-:W-:Y:S05]  /*91e0*/  @!P0 NANOSLEEP.SYNCS 0x989680 ;  /* 0x009896800000895d */ /* 0x004fea0003900000 */
[----:B------:R-:W2:Y:S02]  /*91f0*/  @!P0 SYNCS.PHASECHK.TRANS64 P0, [R3+URZ+0xd0], R12 ;  /* 0x0000d00c030085a7 */ /* 0x000ea400080010ff */
[----:B--2---:R-:W-:Y:S05]  /*9200*/  @!P0 BRA `(.L_x_159) ;  /* 0xfffffffc00f08947 */ /* 0x004fea000383ffff */
[----:B------:R-:W-:Y:S05]  /*9210*/  BRA `(.L_x_160) ;  /* 0xffffffb000f47947 */ /* 0x000fea000383ffff */
.L_x_84:
[----:B------:R-:W-:Y:S07]  /*9220*/  MOV R3, UR7 ;  /* 0x0000000700037c02 */ /* 0x000fee0008000f00 */
.L_x_161:
[----:B-1----:R1:W2:Y:S02]  /*9230*/  SYNCS.PHASECHK.TRANS64.TRYWAIT P0, [R3+URZ+0xd8], R12 ;  /* 0x0000d80c030075a7 */ /* 0x0022a400080011ff */
[----:B--2---:R-:W-:Y:S05]  /*9240*/  @!P0 NANOSLEEP.SYNCS 0x989680 ;  /* 0x009896800000895d */ /* 0x004fea0003900000 */
[----:B------:R-:W2:Y:S02]  /*9250*/  @!P0 SYNCS.PHASECHK.TRANS64 P0, [R3+URZ+0xd8], R12 ;  /* 0x0000d80c030085a7 */ /* 0x000ea400080010ff */
[----:B--2---:R-:W-:Y:S05]  /*9260*/  @!P0 BRA `(.L_x_161) ;  /* 0xfffffffc00f08947 */ /* 0x004fea000383ffff */
[----:B------:R-:W-:Y:S05]  /*9270*/  BRA `(.L_x_162) ;  /* 0xffffffb400747947 */ /* 0x000fea000383ffff */
.L_x_86:
[----:B------:R-:W-:-:S07]  /*9280*/  MOV R0, UR7 ;  /* 0x0000000700007c02 */ /* 0x000fce0008000f00 */
.L_x_163:
[----:B-1----:R1:W3:Y:S02]  /*9290*/  SYNCS.PHASECHK.TRANS64.TRYWAIT P0, [R0+URZ+0xd0], R3 ;  /* 0x0000d003000075a7 */ /* 0x0022e400080011ff */
[----:B---3--:R-:W-:Y:S05]  /*92a0*/  @!P0 NANOSLEEP.SYNCS 0x989680 ;  /* 0x009896800000895d */ /* 0x008fea0003900000 */
[----:B------:R-:W3:Y:S02]  /*92b0*/  @!P0 SYNCS.PHASECHK.TRANS64 P0, [R0+URZ+0xd0], R3 ;  /* 0x0000d003000085a7 */ /* 0x000ee400080010ff */
[----:B---3--:R-:W-:Y:S05]  /*92c0*/  @!P0 BRA `(.L_x_163) ;  /* 0xfffffffc00f08947 */ /* 0x008fea000383ffff */
[----:B------:R-:W-:Y:S05]  /*92d0*/  BRA `(.L_x_164) ;  /* 0xffffffb400e47947 */ /* 0x000fea000383ffff */
.L_x_88:
[----:B--2---:R2:W4:Y:S02]  /*92e0*/  SYNCS.PHASECHK.TRANS64.TRYWAIT P0, [R0+URZ+0xf0], R3 ;  /* 0x0000f003000075a7 */ /* 0x00452400080011ff */
[----:B----4-:R-:W-:Y:S05]  /*92f0*/  @!P0 NANOSLEEP.SYNCS 0x989680 ;  /* 0x009896800000895d */ /* 0x010fea0003900000 */
[----:B------:R-:W4:Y:S02]  /*9300*/  @!P0 SYNCS.PHASECHK.TRANS64 P0, [R0+URZ+0xf0], R3 ;  /* 0x0000f003000085a7 */ /* 0x000f2400080010ff */
[----:B----4-:R-:W-:Y:S05]  /*9310*/  @!P0 BRA `(.L_x_88) ;  /* 0xfffffffc00f08947 */ /* 0x010fea000383ffff */
[----:B------:R-:W-:Y:S05]  /*9320*/  BRA `(.L_x_165) ;  /* 0xffffffb800b07947 */ /* 0x000fea000383ffff */
.L_x_99:
[----:B-1----:R1:W3:Y:S02]  /*9330*/  SYNCS.PHASECHK.TRANS64.TRYWAIT P1, [R3+URZ+0xc0], R0 ;  /* 0x0000c000030075a7 */ /* 0x0022e400080211ff */
[----:B---3--:R-:W-:Y:S05]  /*9340*/  @!P1 NANOSLEEP.SYNCS 0x989680 ;  /* 0x009896800000995d */ /* 0x008fea0003900000 */
[----:B------:R-:W3:Y:S02]  /*9350*/  @!P1 SYNCS.PHASECHK.TRANS64 P1, [R3+URZ+0xc0], R0 ;  /* 0x0000c000030095a7 */ /* 0x000ee400080210ff */
[----:B---3--:R-:W-:Y:S05]  /*9360*/  @!P1 BRA `(.L_x_99) ;  /* 0xfffffffc00f09947 */ /* 0x008fea000383ffff */
[----:B------:R-:W-:Y:S05]  /*9370*/  BRA `(.L_x_98) ;  /* 0xffffffc400d87947 */ /* 0x000fea000383ffff */
.L_x_101:
[----:B---3--:R3:W4:Y:S02]  /*9380*/  SYNCS.PHASECHK.TRANS64.TRYWAIT P0, [R116+URZ+0x110], R5 ;  /* 0x00011005740075a7 */ /* 0x00872400080011ff */
[----:B----4-:R-:W-:Y:S05]  /*9390*/  @!P0 NANOSLEEP.SYNCS 0x989680 ;  /* 0x009896800000895d */ /* 0x010fea0003900000 */
[----:B------:R-:W4:Y:S02]  /*93a0*/  @!P0 SYNCS.PHASECHK.TRANS64 P0, [R116+URZ+0x110], R5 ;  /* 0x00011005740085a7 */ /* 0x000f2400080010ff */
[----:B----4-:R-:W-:Y:S05]  /*93b0*/  @!P0 BRA `(.L_x_101) ;  /* 0xfffffffc00f08947 */ /* 0x010fea000383ffff */
[----:B------:R-:W-:Y:S05]  /*93c0*/  BRA `(.L_x_100) ;  /* 0xffffffc800347947 */ /* 0x000fea000383ffff */
.L_x_109:
[----:B--2---:R2:W3:Y:S02]  /*93d0*/  SYNCS.PHASECHK.TRANS64.TRYWAIT P0, [R125+URZ+0xc0], R0 ;  /* 0x0000c0007d0075a7 */ /* 0x0044e400080011ff */
[----:B---3--:R-:W-:Y:S05]  /*93e0*/  @!P0 NANOSLEEP.SYNCS 0x989680 ;  /* 0x009896800000895d */ /* 0x008fea0003900000 */
[----:B------:R-:W3:Y:S02]  /*93f0*/  @!P0 SYNCS.PHASECHK.TRANS64 P0, [R125+URZ+0xc0], R0 ;  /* 0x0000c0007d0085a7 */ /* 0x000ee400080010ff */
[----:B---3--:R-:W-:Y:S05]  /*9400*/  @!P0 BRA `(.L_x_109) ;  /* 0xfffffffc00f08947 */ /* 0x008fea000383ffff */
[----:B------:R-:W-:Y:S05]  /*9410*/  BRA `(.L_x_108) ;  /* 0xffffffdc00387947 */ /* 0x000fea000383ffff */
        .weak           $__internal_0_$__cuda_sm10x_tcgen05_guardrail_trap_col_being_dealloced_not_returned_by_alloc
        .type           $__internal_0_$__cuda_sm10x_tcgen05_guardrail_trap_col_being_dealloced_not_returned_by_alloc,@function
        .size           $__internal_0_$__cuda_sm10x_tcgen05_guardrail_trap_col_being_dealloced_not_returned_by_alloc,($__internal_1_$__cuda_sm10x_tcgen05_guardrail_trap_phase_invalid_during_alloc - $__internal_0_$__cuda_sm10x_tcgen05_guardrail_trap_col_being_dealloced_not_returned_by_alloc)
$__internal_0_$__cuda_sm10x_tcgen05_guardrail_trap_col_being_dealloced_not_returned_by_alloc:
[----:B------:R-:W-:Y:S05]  /*9420*/  BPT.TRAP 0x1 ;  /* 0x000000040000795c */ /* 0x000fea0000300000 */
[----:B------:R-:W-:-:S04]  /*9430*/  HFMA2 R3, -RZ, RZ, 0, 0 ;  /* 0x00000000ff037431 */ /* 0x000fc800000001ff */
[----:B------:R-:W-:Y:S05]  /*9440*/  RET.REL.NODEC R2 `(_ZN7cutlass13device_kernelINS_4gemm6kernel13GemmUniversalIN4cute5tupleIJiiiiEEENS1_10collective13CollectiveMmaINS1_35MainloopSm100TmaUmmaWarpSpecializedILi12ELi2ELi4ENS5_IJNS4_1CILi1EEESB_SB_EEEEENS5_IJNSA_ILi128EEESE_NSA_ILi64EEEEEEaNS5_IJSB_llEEEaSH_NS4_8TiledMMAINS4_8MMA_AtomIJNS4_15SM100_MMA_S8_SSIaaiLi128ELi128ELNS4_4UMMA5MajorE1ELSM_1ELNSL_8SaturateE0EEEEEENS4_6LayoutISC_NS5_IJNSA_ILi0EEESR_SR_EEEEENS5_IJNS4_10UnderscoreESU_SU_EEEEENS4_13SM90_TMA_LOADENS4_14ComposedLayoutINS4_7SwizzleILi3ELi4ELi3EEENS4_18smem_ptr_flag_bitsILi8EEENSQ_INS5_IJSE_NSA_ILi8EEEEEENS5_IJSB_SE_EEEEEEEvNS4_8identityESX_S17_vS18_EENS_8epilogue10collective18CollectiveEpilogueINS1A_23Sm100TmaWarpSpecializedILi2ELi2ELi64ELb0ELb0EEEJSG_NS5_IJNSQ_ISE_SB_EENSQ_ISF_SB_EEEEEaNS5_IJlSB_lEEEaS1I_NS1A_6fusion15FusionCallbacksIS1E_NS1J_17LinearCombinationIaiaiLNS_15FloatRoundStyleE2EEESG_S1H_JEEENS4_5SM1004TMEM4LOAD26SM100_TMEM_LOAD_32dp32b64xESX_NSY_INSZ_ILi2ELi4ELi3EEES12_NSQ_INS5_IJS13_SF_EEENS5_IJSF_SB_EEEEEEENS4_39AutoVectorizingCopyWithAssumedAlignmentILi128EEENS4_14SM90_TMA_STOREES1X_S1Z_S1Z_EEEvvEEEEvNT_6ParamsE) ;  /* 0xffffff6802ec7950 */ /* 0x000fea0003c3ffff */
        .weak           $__internal_1_$__cuda_sm10x_tcgen05_guardrail_trap_phase_invalid_during_alloc
        .type           $__internal_1_$__cuda_sm10x_tcgen05_guardrail_trap_phase_invalid_during_alloc,@function
        .size           $__internal_1_$__cuda_sm10x_tcgen05_guardrail_trap_phase_invalid_during_alloc,($__internal_2_$__cuda_sm10x_tcgen05_guardrail_trap_unallocated_columns_being_dealloced - $__internal_1_$__cuda_sm10x_tcgen05_guardrail_trap_phase_invalid_during_alloc)
$__internal_1_$__cuda_sm10x_tcgen05_guardrail_trap_phase_invalid_during_alloc:
[----:B------:R-:W-:Y:S05]  /*9450*/  BPT.TRAP 0x1 ;  /* 0x000000040000795c */ /* 0x000fea0000300000 */
[----:B------:R-:W-:-:S04]  /*9460*/  MOV R3, 0x0 ;  /* 0x0000000000037802 */ /* 0x000fc80000000f00 */
[----:B------:R-:W-:Y:S05]  /*9470*/  RET.REL.NODEC R2 `(_ZN7cutlass13device_kernelINS_4gemm6kernel13GemmUniversalIN4cute5tupleIJiiiiEEENS1_10collective13CollectiveMmaINS1_35MainloopSm100TmaUmmaWarpSpecializedILi12ELi2ELi4ENS5_IJNS4_1CILi1EEESB_SB_EEEEENS5_IJNSA_ILi128EEESE_NSA_ILi64EEEEEEaNS5_IJSB_llEEEaSH_NS4_8TiledMMAINS4_8MMA_AtomIJNS4_15SM100_MMA_S8_SSIaaiLi128ELi128ELNS4_4UMMA5MajorE1ELSM_1ELNSL_8SaturateE0EEEEEENS4_6LayoutISC_NS5_IJNSA_ILi0EEESR_SR_EEEEENS5_IJNS4_10UnderscoreESU_SU_EEEEENS4_13SM90_TMA_LOADENS4_14ComposedLayoutINS4_7SwizzleILi3ELi4ELi3EEENS4_18smem_ptr_flag_bitsILi8EEENSQ_INS5_IJSE_NSA_ILi8EEEEEENS5_IJSB_SE_EEEEEEEvNS4_8identityESX_S17_vS18_EENS_8epilogue10collective18CollectiveEpilogueINS1A_23Sm100TmaWarpSpecializedILi2ELi2ELi64ELb0ELb0EEEJSG_NS5_IJNSQ_ISE_SB_EENSQ_ISF_SB_EEEEEaNS5_IJlSB_lEEEaS1I_NS1A_6fusion15FusionCallbacksIS1E_NS1J_17LinearCombinationIaiaiLNS_15FloatRoundStyleE2EEESG_S1H_JEEENS4_5SM1004TMEM4LOAD26SM100_TMEM_LOAD_32dp32b64xESX_NSY_INSZ_ILi2ELi4ELi3EEES12_NSQ_INS5_IJS13_SF_EEENS5_IJSF_SB_EEEEEEENS4_39AutoVectorizingCopyWithAssumedAlignmentILi128EEENS4_14SM90_TMA_STOREES1X_S1Z_S1Z_EEEvvEEEEvNT_6ParamsE) ;  /* 0xffffff6802e07950 */ /* 0x000fea0003c3ffff */
        .weak           $__internal_2_$__cuda_sm10x_tcgen05_guardrail_trap_unallocated_columns_being_dealloced
        .type           $__internal_2_$__cuda_sm10x_tcgen05_guardrail_trap_unallocated_columns_being_dealloced,@function
        .size           $__internal_2_$__cuda_sm10x_tcgen05_guardrail_trap_unallocated_columns_being_dealloced,(.L_x_167 - $__internal_2_$__cuda_sm10x_tcgen05_guardrail_trap_unallocated_columns_being_dealloced)
$__internal_2_$__cuda_sm10x_tcgen05_guardrail_trap_unallocated_columns_being_dealloced:
[----:B------:R-:W-:Y:S05]  /*9480*/  BPT.TRAP 0x1 ;  /* 0x000000040000795c */ /* 0x000fea0000300000 */
[----:B------:R-:W-:-:S04]  /*9490*/  HFMA2 R3, -RZ, RZ, 0, 0 ;  /* 0x00000000ff037431 */ /* 0x000fc800000001ff */
[----:B------:R-:W-:Y:S05]  /*94a0*/  RET.REL.NODEC R2 `(_ZN7cutlass13device_kernelINS_4gemm6kernel13GemmUniversalIN4cute5tupleIJiiiiEEENS1_10collective13CollectiveMmaINS1_35MainloopSm100TmaUmmaWarpSpecializedILi12ELi2ELi4ENS5_IJNS4_1CILi1EEESB_SB_EEEEENS5_IJNSA_ILi128EEESE_NSA_ILi64EEEEEEaNS5_IJSB_llEEEaSH_NS4_8TiledMMAINS4_8MMA_AtomIJNS4_15SM100_MMA_S8_SSIaaiLi128ELi128ELNS4_4UMMA5MajorE1ELSM_1ELNSL_8SaturateE0EEEEEENS4_6LayoutISC_NS5_IJNSA_ILi0EEESR_SR_EEEEENS5_IJNS4_10UnderscoreESU_SU_EEEEENS4_13SM90_TMA_LOADENS4_14ComposedLayoutINS4_7SwizzleILi3ELi4ELi3EEENS4_18smem_ptr_flag_bitsILi8EEENSQ_INS5_IJSE_NSA_ILi8EEEEEENS5_IJSB_SE_EEEEEEEvNS4_8identityESX_S17_vS18_EENS_8epilogue10collective18CollectiveEpilogueINS1A_23Sm100TmaWarpSpecializedILi2ELi2ELi64ELb0ELb0EEEJSG_NS5_IJNSQ_ISE_SB_EENSQ_ISF_SB_EEEEEaNS5_IJlSB_lEEEaS1I_NS1A_6fusion15FusionCallbacksIS1E_NS1J_17LinearCombinationIaiaiLNS_15FloatRoundStyleE2EEESG_S1H_JEEENS4_5SM1004TMEM4LOAD26SM100_TMEM_LOAD_32dp32b64xESX_NSY_INSZ_ILi2ELi4ELi3EEES12_NSQ_INS5_IJS13_SF_EEENS5_IJSF_SB_EEEEEEENS4_39AutoVectorizingCopyWithAssumedAlignmentILi128EEENS4_14SM90_TMA_STOREES1X_S1Z_S1Z_EEEvvEEEEvNT_6ParamsE) ;  /* 0xffffff6802d47950 */ /* 0x000fea0003c3ffff */
.L_x_166:
[----:B------:R-:W-:-:S00]  /*94b0*/  BRA `(.L_x_166) ;  /* 0xfffffffc00fc7947 */ /* 0x000fc0000383ffff */
[----:B------:R-:W-:-:S00]  /*94c0*/  NOP ;  /* 0x0000000000007918 */ /* 0x000fc00000000000 */
        /* <DEDUP_REMOVED lines=11> */
.L_x_167:


//--------------------- .nv.global.init           --------------------------
	.section	.nv.global.init,"aw",@progbits
.nv.global.init:
	.type		$str$27,@object
	.size		$str$27,($str$28 - $str$27)
$str$27:
        /*0000*/ 	.byte	0x28, 0x61, 0x64, 0x64, 0x72, 0x65, 0x73, 0x73, 0x20, 0x26, 0x20, 0x6d, 0x61, 0x73, 0x6b, 0x29
        /*0010*/ 	.byte	0x20, 0x3d, 0x3d, 0x20, 0x30, 0x00
	.type		$str$28,@object
	.size		$str$28,($str$26 - $str$28)
$str$28:
        /*0016*/ 	.byte	0x2f, 0x74, 0x6d, 0x70, 0x2f, 0x63, 0x75, 0x74, 0x6c, 0x61, 0x73, 0x73, 0x5f, 0x73, 0x77, 0x65
        /*0026*/ 	.byte	0x65, 0x70, 0x5f, 0x73, 0x72, 0x63, 0x2f, 0x69, 0x6e, 0x63, 0x6c, 0x75, 0x64, 0x65, 0x2f, 0x63
        /*0036*/ 	.byte	0x75, 0x74, 0x65, 0x2f, 0x70, 0x6f, 0x69, 0x6e, 0x74, 0x65, 0x72, 0x5f, 0x66, 0x6c, 0x61, 0x67
        /*0046*/ 	.byte	0x67, 0x65, 0x64, 0x2e, 0x68, 0x70, 0x70, 0x00
	.type		$str$26,@object
	.size		$str$26,($str$25 - $str$26)
$str$26:
        /*004e*/ 	.byte	0x2f, 0x74, 0x6d, 0x70, 0x2f, 0x63, 0x75, 0x74, 0x6c, 0x61, 0x73, 0x73, 0x5f, 0x73, 0x77, 0x65
        /*005e*/ 	.byte	0x65, 0x70, 0x5f, 0x73, 0x72, 0x63, 0x2f, 0x69, 0x6e, 0x63, 0x6c, 0x75, 0x64, 0x65, 0x2f, 0x63
        /*006e*/ 	.byte	0x75, 0x74, 0x65, 0x2f, 0x61, 0x74, 0x6f, 0x6d, 0x2f, 0x63, 0x6f, 0x70, 0x79, 0x5f, 0x74, 0x72
        /*007e*/ 	.byte	0x61, 0x69, 0x74, 0x73, 0x5f, 0x73, 0x6d, 0x31, 0x30, 0x30, 0x2e, 0x68, 0x70, 0x70, 0x00
	.type		$str$25,@object
	.size		$str$25,(__unnamed_1 - $str$25)
$str$25:
        /*008d*/ 	.byte	0x28, 0x28, 0x75, 0x69, 0x6e, 0x74, 0x33, 0x32, 0x5f, 0x74, 0x28, 0x74, 0x68, 0x72, 0x65, 0x61
        /*009d*/ 	.byte	0x64, 0x49, 0x64, 0x78, 0x2e, 0x78, 0x29, 0x20, 0x2f, 0x20, 0x33, 0x32, 0x29, 0x20, 0x25, 0x20
        /*00ad*/ 	.byte	0x34, 0x29, 0x20, 0x3d, 0x3d, 0x20, 0x28, 0x28, 0x28, 0x74, 0x6d, 0x65, 0x6d, 0x5f, 0x61, 0x64
        /*00bd*/ 	.byte	0x64, 0x72, 0x20, 0x3e, 0x3e, 0x20, 0x31, 0x36, 0x29, 0x20, 0x2f, 0x20, 0x33, 0x32, 0x29, 0x20
        /*00cd*/ 	.byte	0x25, 0x20, 0x34, 0x29, 0x00
	.type		__unnamed_1,@object
	.size		__unnamed_1,(__unnamed_2 - __unnamed_1)
__unnamed_1:
        /*00d2*/ 	.byte	0x61, 0x75, 0x74, 0x6f, 0x20, 0x63, 0x75, 0x74, 0x65, 0x3a, 0x3a, 0x61, 0x73, 0x5f, 0x70, 0x6f
        /* <DEDUP_REMOVED lines=24> */
        /*0262*/ 	.byte	0x5d, 0x00
	.type		__unnamed_2,@object
	.size		__unnamed_2,(.L_2 - __unnamed_2)
__unnamed_2:
        /* <DEDUP_REMOVED lines=42> */
        /*0504*/ 	.byte	0x43, 0x3c, 0x30, 0x3e, 0x3e, 0x3e, 0x3e, 0x5d, 0x00
.L_2:


//--------------------- .nv.shared._ZN7cutlass13device_kernelINS_4gemm6kernel13GemmUniversalIN4cute5tupleIJiiiiEEENS1_10collective13CollectiveMmaINS1_35MainloopSm100TmaUmmaWarpSpecializedILi12ELi2ELi4ENS5_IJNS4_1CILi1EEESB_SB_EEEEENS5_IJNSA_ILi128EEESE_NSA_ILi64EEEEEEaNS5_IJSB_llEEEaSH_NS4_8TiledMMAINS4_8MMA_AtomIJNS4_15SM100_MMA_S8_SSIaaiLi128ELi128ELNS4_4UMMA5MajorE1ELSM_1ELNSL_8SaturateE0EEEEEENS4_6LayoutISC_NS5_IJNSA_ILi0EEESR_SR_EEEEENS5_IJNS4_10UnderscoreESU_SU_EEEEENS4_13SM90_TMA_LOADENS4_14ComposedLayoutINS4_7SwizzleILi3ELi4ELi3EEENS4_18smem_ptr_flag_bitsILi8EEENSQ_INS5_IJSE_NSA_ILi8EEEEEENS5_IJSB_SE_EEEEEEEvNS4_8identityESX_S17_vS18_EENS_8epilogue10collective18CollectiveEpilogueINS1A_23Sm100TmaWarpSpecializedILi2ELi2ELi64ELb0ELb0EEEJSG_NS5_IJNSQ_ISE_SB_EENSQ_ISF_SB_EEEEEaNS5_IJlSB_lEEEaS1I_NS1A_6fusion15FusionCallbacksIS1E_NS1J_17LinearCombinationIaiaiLNS_15FloatRoundStyleE2EEESG_S1H_JEEENS4_5SM1004TMEM4LOAD26SM100_TMEM_LOAD_32dp32b64xESX_NSY_INSZ_ILi2ELi4ELi3EEES12_NSQ_INS5_IJS13_SF_EEENS5_IJSF_SB_EEEEEEENS4_39AutoVectorizingCopyWithAssumedAlignmentILi128EEENS4_14SM90_TMA_STOREES1X_S1Z_S1Z_EEEvvEEEEvNT_6ParamsE --------------------------
	.section	.nv.shared._ZN7cutlass13device_kernelINS_4gemm6kernel13GemmUniversalIN4cute5tupleIJiiiiEEENS1_10collective13CollectiveMmaINS1_35MainloopSm100TmaUmmaWarpSpecializedILi12ELi2ELi4ENS5_IJNS4_1CILi1EEESB_SB_EEEEENS5_IJNSA_ILi128EEESE_NSA_ILi64EEEEEEaNS5_IJSB_llEEEaSH_NS4_8TiledMMAINS4_8MMA_AtomIJNS4_15SM100_MMA_S8_SSIaaiLi128ELi128ELNS4_4UMMA5MajorE1ELSM_1ELNSL_8SaturateE0EEEEEENS4_6LayoutISC_NS5_IJNSA_ILi0EEESR_SR_EEEEENS5_IJNS4_10UnderscoreESU_SU_EEEEENS4_13SM90_TMA_LOADENS4_14ComposedLayoutINS4_7SwizzleILi3ELi4ELi3EEENS4_18smem_ptr_flag_bitsILi8EEENSQ_INS5_IJSE_NSA_ILi8EEEEEENS5_IJSB_SE_EEEEEEEvNS4_8identityESX_S17_vS18_EENS_8epilogue10collective18CollectiveEpilogueINS1A_23Sm100TmaWarpSpecializedILi2ELi2ELi64ELb0ELb0EEEJSG_NS5_IJNSQ_ISE_SB_EENSQ_ISF_SB_EEEEEaNS5_IJlSB_lEEEaS1I_NS1A_6fusion15FusionCallbacksIS1E_NS1J_17LinearCombinationIaiaiLNS_15FloatRoundStyleE2EEESG_S1H_JEEENS4_5SM1004TMEM4LOAD26SM100_TMEM_LOAD_32dp32b64xESX_NSY_INSZ_ILi2ELi4ELi3EEES12_NSQ_INS5_IJS13_SF_EEENS5_IJSF_SB_EEEEEEENS4_39AutoVectorizingCopyWithAssumedAlignmentILi128EEENS4_14SM90_TMA_STOREES1X_S1Z_S1Z_EEEvvEEEEvNT_6ParamsE,"aw",@nobits
	.sectionflags	@""
	.align	16
	.zero		1024


//--------------------- .nv.shared.reserved.0     --------------------------
	.section	.nv.shared.reserved.0,"aw",@nobits
	.weak		__nv_reservedSMEM_offset_0_alias
	.size		__nv_reservedSMEM_offset_0_alias, 0, 64
	.other		__nv_reservedSMEM_offset_0_alias,@"STO_CUDA_RESERVED_SHARED STV_DEFAULT"
__nv_reservedSMEM_offset_0_alias:
	.zero		0
.nv.shared.reserved.0:
	.zero		64
	.weak		__nv_reservedSMEM_tcgen05_partition
	.type		__nv_reservedSMEM_tcgen05_partition,@object
	.size		__nv_reservedSMEM_tcgen05_partition,(.L_0 - __nv_reservedSMEM_tcgen05_partition)
__nv_reservedSMEM_tcgen05_partition:
	.zero		32
.L_0:


//--------------------- .nv.global                --------------------------
	.section	.nv.global,"aw",@nobits
.nv.global:
	.type		_ZN40_INTERNAL_36ab8f10_4_k_cu_12fc4ce2_344084cute1_E,@object
	.size		_ZN40_INTERNAL_36ab8f10_4_k_cu_12fc4ce2_344084cute1_E,(_ZN40_INTERNAL_36ab8f10_4_k_cu_12fc4ce2_344084cuda3std3__45__cpo6cbeginE - _ZN40_INTERNAL_36ab8f10_4_k_cu_12fc4ce2_344084cute1_E)
_ZN40_INTERNAL_36ab8f10_4_k_cu_12fc4ce2_344084cute1_E:
	.zero		1
	.type		_ZN40_INTERNAL_36ab8f10_4_k_cu_12fc4ce2_344084cuda3std3__45__cpo6cbeginE,@object
	.size		_ZN40_INTERNAL_36ab8f10_4_k_cu_12fc4ce2_344084cuda3std3__45__cpo6cbeginE,(_ZN40_INTERNAL_36ab8f10_4_k_cu_12fc4ce2_344084cuda3std3__48in_placeE - _ZN40_INTERNAL_36ab8f10_4_k_cu_12fc4ce2_344084cuda3std3__45__cpo6cbeginE)
_ZN40_INTERNAL_36ab8f10_4_k_cu_12fc4ce2_344084cuda3std3__45__cpo6cbeginE:
	.zero		1
	.type		_ZN40_INTERNAL_36ab8f10_4_k_cu_12fc4ce2_344084cuda3std3__48in_placeE,@object
	.size		_ZN40_INTERNAL_36ab8f10_4_k_cu_12fc4ce2_344084cuda3std3__48in_placeE,(_ZN40_INTERNAL_36ab8f10_4_k_cu_12fc4ce2_344084cuda3std6ranges3__45__cpo9iter_moveE - _ZN40_INTERNAL_36ab8f10_4_k_cu_12fc4ce2_344084cuda3std3__48in_placeE)
_ZN40_INTERNAL_36ab8f10_4_k_cu_12fc4ce2_344084cuda3std3__48in_placeE:
	.zero		1
	.type		_ZN40_INTERNAL_36ab8f10_4_k_cu_12fc4ce2_344084cuda3std6ranges3__45__cpo9iter_moveE,@object
	.size		_ZN40_INTERNAL_36ab8f10_4_k_cu_12fc4ce2_344084cuda3std6ranges3__45__cpo9iter_moveE,(_ZN40_INTERNAL_36ab8f10_4_k_cu_12fc4ce2_344084cuda3std3__45__cpo5beginE - _ZN40_INTERNAL_36ab8f10_4_k_cu_12fc4ce2_344084cuda3std6ranges3__45__cpo9iter_moveE)
_ZN40_INTERNAL_36ab8f10_4_k_cu_12fc4ce2_344084cuda3std6ranges3__45__cpo9iter_moveE:
	.zero		1
	.type		_ZN40_INTERNAL_36ab8f10_4_k_cu_12fc4ce2_344084cuda3std3__45__cpo5beginE,@object
	.size		_ZN40_INTERNAL_36ab8f10_4_k_cu_12fc4ce2_344084cuda3std3__45__cpo5beginE,(_ZN40_INTERNAL_36ab8f10_4_k_cu_12fc4ce2_344084cuda3std3__442_GLOBAL__N__36ab8f10_4_k_cu_12fc4ce2_344086ignoreE - _ZN40_INTERNAL_36ab8f10_4_k_cu_12fc4ce2_344084cuda3std3__45__cpo5beginE)
_ZN40_INTERNAL_36ab8f10_4_k_cu_12fc4ce2_344084cuda3std3__45__cpo5beginE:
	.zero		1
	.type		_ZN40_INTERNAL_36ab8f10_4_k_cu_12fc4ce2_344084cuda3std3__442_GLOBAL__N__36ab8f10_4_k_cu_12fc4ce2_344086ignoreE,@object
	.size		_ZN40_INTERNAL_36ab8f10_4_k_cu_12fc4ce2_344084cuda3std3__442_GLOBAL__N__36ab8f10_4_k_cu_12fc4ce2_344086ignoreE,(_ZN40_INTERNAL_36ab8f10_4_k_cu_12fc4ce2_344084cute7productE - _ZN40_INTERNAL_36ab8f10_4_k_cu_12fc4ce2_344084cuda3std3__442_GLOBAL__N__36ab8f10_4_k_cu_12fc4ce2_344086ignoreE)
_ZN40_INTERNAL_36ab8f10_4_k_cu_12fc4ce2_344084cuda3std3__442_GLOBAL__N__36ab8f10_4_k_cu_12fc4ce2_344086ignoreE:
	.zero		1
	.type		_ZN40_INTERNAL_36ab8f10_4_k_cu_12fc4ce2_344084cute7productE,@object
	.size		_ZN40_INTERNAL_36ab8f10_4_k_cu_12fc4ce2_344084cute7productE,(_ZN40_INTERNAL_36ab8f10_4_k_cu_12fc4ce2_344084cuda3std3__45__cpo3endE - _ZN40_INTERNAL_36ab8f10_4_k_cu_12fc4ce2_344084cute7productE)
_ZN40_INTERNAL_36ab8f10_4_k_cu_12fc4ce2_344084cute7productE:
	.zero		1
	.type		_ZN40_INTERNAL_36ab8f10_4_k_cu_12fc4ce2_344084cuda3std3__45__cpo3endE,@object
	.size		_ZN40_INTERNAL_36ab8f10_4_k_cu_12fc4ce2_344084cuda3std3__45__cpo3endE,(_ZN40_INTERNAL_36ab8f10_4_k_cu_12fc4ce2_344084cuda3std3__419piecewise_constructE - _ZN40_INTERNAL_36ab8f10_4_k_cu_12fc4ce2_344084cuda3std3__45__cpo3endE)
_ZN40_INTERNAL_36ab8f10_4_k_cu_12fc4ce2_344084cuda3std3__45__cpo3endE:
	.zero		1
	.type		_ZN40_INTERNAL_36ab8f10_4_k_cu_12fc4ce2_344084cuda3std3__419piecewise_constructE,@object
	.size		_ZN40_INTERNAL_36ab8f10_4_k_cu_12fc4ce2_344084cuda3std3__419piecewise_constructE,(_ZN40_INTERNAL_36ab8f10_4_k_cu_12fc4ce2_344084cuda3std3__45__cpo4cendE - _ZN40_INTERNAL_36ab8f10_4_k_cu_12fc4ce2_344084cuda3std3__419piecewise_constructE)
_ZN40_INTERNAL_36ab8f10_4_k_cu_12fc4ce2_344084cuda3std3__419piecewise_constructE:
	.zero		1
	.type		_ZN40_INTERNAL_36ab8f10_4_k_cu_12fc4ce2_344084cuda3std3__45__cpo4cendE,@object
	.size		_ZN40_INTERNAL_36ab8f10_4_k_cu_12fc4ce2_344084cuda3std3__45__cpo4cendE,(_ZN40_INTERNAL_36ab8f10_4_k_cu_12fc4ce2_344084cuda3std6ranges3__45__cpo4swapE - _ZN40_INTERNAL_36ab8f10_4_k_cu_12fc4ce2_344084cuda3std3__45__cpo4cendE)
_ZN40_INTERNAL_36ab8f10_4_k_cu_12fc4ce2_344084cuda3std3__45__cpo4cendE:
	.zero		1
	.type		_ZN40_INTERNAL_36ab8f10_4_k_cu_12fc4ce2_344084cuda3std6ranges3__45__cpo4swapE,@object
	.size		_ZN40_INTERNAL_36ab8f10_4_k_cu_12fc4ce2_344084cuda3std6ranges3__45__cpo4swapE,(.L_10 - _ZN40_INTERNAL_36ab8f10_4_k_cu_12fc4ce2_344084cuda3std6ranges3__45__cpo4swapE)
_ZN40_INTERNAL_36ab8f10_4_k_cu_12fc4ce2_344084cuda3std6ranges3__45__cpo4swapE:
	.zero		1
.L_10:


//--------------------- .nv.constant0._ZN7cutlass13device_kernelINS_4gemm6kernel13GemmUniversalIN4cute5tupleIJiiiiEEENS1_10collective13CollectiveMmaINS1_35MainloopSm100TmaUmmaWarpSpecializedILi12ELi2ELi4ENS5_IJNS4_1CILi1EEESB_SB_EEEEENS5_IJNSA_ILi128EEESE_NSA_ILi64EEEEEEaNS5_IJSB_llEEEaSH_NS4_8TiledMMAINS4_8MMA_AtomIJNS4_15SM100_MMA_S8_SSIaaiLi128ELi128ELNS4_4UMMA5MajorE1ELSM_1ELNSL_8SaturateE0EEEEEENS4_6LayoutISC_NS5_IJNSA_ILi0EEESR_SR_EEEEENS5_IJNS4_10UnderscoreESU_SU_EEEEENS4_13SM90_TMA_LOADENS4_14ComposedLayoutINS4_7SwizzleILi3ELi4ELi3EEENS4_18smem_ptr_flag_bitsILi8EEENSQ_INS5_IJSE_NSA_ILi8EEEEEENS5_IJSB_SE_EEEEEEEvNS4_8identityESX_S17_vS18_EENS_8epilogue10collective18CollectiveEpilogueINS1A_23Sm100TmaWarpSpecializedILi2ELi2ELi64ELb0ELb0EEEJSG_NS5_IJNSQ_ISE_SB_EENSQ_ISF_SB_EEEEEaNS5_IJlSB_lEEEaS1I_NS1A_6fusion15FusionCallbacksIS1E_NS1J_17LinearCombinationIaiaiLNS_15FloatRoundStyleE2EEESG_S1H_JEEENS4_5SM1004TMEM4LOAD26SM100_TMEM_LOAD_32dp32b64xESX_NSY_INSZ_ILi2ELi4ELi3EEES12_NSQ_INS5_IJS13_SF_EEENS5_IJSF_SB_EEEEEEENS4_39AutoVectorizingCopyWithAssumedAlignmentILi128EEENS4_14SM90_TMA_STOREES1X_S1Z_S1Z_EEEvvEEEEvNT_6ParamsE --------------------------
	.section	.nv.constant0._ZN7cutlass13device_kernelINS_4gemm6kernel13GemmUniversalIN4cute5tupleIJiiiiEEENS1_10collective13CollectiveMmaINS1_35MainloopSm100TmaUmmaWarpSpecializedILi12ELi2ELi4ENS5_IJNS4_1CILi1EEESB_SB_EEEEENS5_IJNSA_ILi128EEESE_NSA_ILi64EEEEEEaNS5_IJSB_llEEEaSH_NS4_8TiledMMAINS4_8MMA_AtomIJNS4_15SM100_MMA_S8_SSIaaiLi128ELi128ELNS4_4UMMA5MajorE1ELSM_1ELNSL_8SaturateE0EEEEEENS4_6LayoutISC_NS5_IJNSA_ILi0EEESR_SR_EEEEENS5_IJNS4_10UnderscoreESU_SU_EEEEENS4_13SM90_TMA_LOADENS4_14ComposedLayoutINS4_7SwizzleILi3ELi4ELi3EEENS4_18smem_ptr_flag_bitsILi8EEENSQ_INS5_IJSE_NSA_ILi8EEEEEENS5_IJSB_SE_EEEEEEEvNS4_8identityESX_S17_vS18_EENS_8epilogue10collective18CollectiveEpilogueINS1A_23Sm100TmaWarpSpecializedILi2ELi2ELi64ELb0ELb0EEEJSG_NS5_IJNSQ_ISE_SB_EENSQ_ISF_SB_EEEEEaNS5_IJlSB_lEEEaS1I_NS1A_6fusion15FusionCallbacksIS1E_NS1J_17LinearCombinationIaiaiLNS_15FloatRoundStyleE2EEESG_S1H_JEEENS4_5SM1004TMEM4LOAD26SM100_TMEM_LOAD_32dp32b64xESX_NSY_INSZ_ILi2ELi4ELi3EEES12_NSQ_INS5_IJS13_SF_EEENS5_IJSF_SB_EEEEEEENS4_39AutoVectorizingCopyWithAssumedAlignmentILi128EEENS4_14SM90_TMA_STOREES1X_S1Z_S1Z_EEEvvEEEEvNT_6ParamsE,"a",@progbits
	.sectionflags	@""
	.align	4
.nv.constant0._ZN7cutlass13device_kernelINS_4gemm6kernel13GemmUniversalIN4cute5tupleIJiiiiEEENS1_10collective13CollectiveMmaINS1_35MainloopSm100TmaUmmaWarpSpecializedILi12ELi2ELi4ENS5_IJNS4_1CILi1EEESB_SB_EEEEENS5_IJNSA_ILi128EEESE_NSA_ILi64EEEEEEaNS5_IJSB_llEEEaSH_NS4_8TiledMMAINS4_8MMA_AtomIJNS4_15SM100_MMA_S8_SSIaaiLi128ELi128ELNS4_4UMMA5MajorE1ELSM_1ELNSL_8SaturateE0EEEEEENS4_6LayoutISC_NS5_IJNSA_ILi0EEESR_SR_EEEEENS5_IJNS4_10UnderscoreESU_SU_EEEEENS4_13SM90_TMA_LOADENS4_14ComposedLayoutINS4_7SwizzleILi3ELi4ELi3EEENS4_18smem_ptr_flag_bitsILi8EEENSQ_INS5_IJSE_NSA_ILi8EEEEEENS5_IJSB_SE_EEEEEEEvNS4_8identityESX_S17_vS18_EENS_8epilogue10collective18CollectiveEpilogueINS1A_23Sm100TmaWarpSpecializedILi2ELi2ELi64ELb0ELb0EEEJSG_NS5_IJNSQ_ISE_SB_EENSQ_ISF_SB_EEEEEaNS5_IJlSB_lEEEaS1I_NS1A_6fusion15FusionCallbacksIS1E_NS1J_17LinearCombinationIaiaiLNS_15FloatRoundStyleE2EEESG_S1H_JEEENS4_5SM1004TMEM4LOAD26SM100_TMEM_LOAD_32dp32b64xESX_NSY_INSZ_ILi2ELi4ELi3EEES12_NSQ_INS5_IJS13_SF_EEENS5_IJSF_SB_EEEEEEENS4_39AutoVectorizingCopyWithAssumedAlignmentILi128EEENS4_14SM90_TMA_STOREES1X_S1Z_S1Z_EEEvvEEEEvNT_6ParamsE:
	.zero		2944


//--------------------- SYMBOLS --------------------------

	.type		.nv.reservedSmem.offset0,@object
	.size		.nv.reservedSmem.offset0,0x4
	.type		.nv.reservedSmem.cap,@object
	.size		.nv.reservedSmem.cap,0x4
	.type		__assertfail,@function
